	.target	sm_90a

	.elftype	@"ET_EXEC"


//--------------------- .note.nv.tkinfo           --------------------------
	.section	.note.nv.tkinfo,"",@"SHT_NOTE"
	.sectionflags	@"SHF_NOTE_NV_TKINFO"
	.tkinfo
        /*0018*/ 	.word	0x00000002
        /*0030*/ 	.string	""
        /*0030*/ 	.string	"ptxas"
        /*0030*/ 	.string	"Cuda compilation tools, release 13.0, V13.0.88"
        /*0030*/ 	.string	"Build cuda_13.0.r13.0/compiler.36424714_0"
        /*0030*/ 	.string	"-arch sm_90a -m 64 "



//--------------------- .note.nv.cuinfo           --------------------------
	.section	.note.nv.cuinfo,"",@"SHT_NOTE"
	.sectionflags	@"SHF_NOTE_NV_CUINFO"
        /*0018*/ 	.short	0x0002
        /*001a*/ 	.short	0x005a
        /*001c*/ 	.short	0x0082
	.zero		2


//--------------------- .nv.info                  --------------------------
	.section	.nv.info,"",@"SHT_CUDA_INFO"
	.align	4


	//----- nvinfo : EIATTR_REGCOUNT
	.align		4
        /*0000*/ 	.byte	0x04, 0x2f
        /*0002*/ 	.short	(.L_15 - .L_14)
	.align		4
.L_14:
        /*0004*/ 	.word	index@(_ZN7cutlass13device_kernelINS_4gemm6kernel13GemmUniversalIN4cute5tupleIJiiiiEEENS1_10collective13CollectiveMmaINS1_34MainloopSm90TmaGmmaWarpSpecializedILi2ENS5_IJNS4_1CILi1EEESB_SB_EEENS1_35KernelTmaWarpSpecializedCooperativeEEENS5_IJNSA_ILi256EEENSA_ILi64EEENSA_ILi128EEEEEENS_6half_tENS5_IJlSB_lEEESJ_SK_NS4_8TiledMMAINS4_8MMA_AtomIJNS4_4SM904GMMA25MMA_64x64x16_F32F16F16_SSILNSO_5MajorE0ELSQ_0ELNSO_7ScaleInE1ELSR_1EEEEEENS4_6LayoutINS5_IJNSA_ILi2EEESB_SB_EEENS5_IJSB_NSA_ILi0EEESX_EEEEENS5_IJNS4_10UnderscoreES10_S10_EEEEENS4_13SM90_TMA_LOADENS4_14ComposedLayoutINS4_7SwizzleILi3ELi4ELi3EEENS4_18smem_ptr_flag_bitsILi16EEENSU_INS5_IJNSA_ILi8EEESG_EEENS5_IJSG_SB_EEEEEEEvNS4_8identityES13_S1D_vS1E_EENS_8epilogue10collective6detail29Sm90TmaWarpSpecializedAdapterINS1H_15DefaultEpilogueISJ_SK_SK_NS1G_6thread17LinearCombinationISJ_Li1EffLNS1L_9ScaleType4KindE0ELNS_15FloatRoundStyleE2ESJ_EENS1_15EpilogueDefaultEEEEEvvEEEEvNT_6ParamsE)
        /*0008*/ 	.word	0x000000a8


	//----- nvinfo : EIATTR_FRAME_SIZE
	.align		4
.L_15:
        /*000c*/ 	.byte	0x04, 0x11
        /*000e*/ 	.short	(.L_17 - .L_16)
	.align		4
.L_16:
        /*0010*/ 	.word	index@(_ZN7cutlass13device_kernelINS_4gemm6kernel13GemmUniversalIN4cute5tupleIJiiiiEEENS1_10collective13CollectiveMmaINS1_34MainloopSm90TmaGmmaWarpSpecializedILi2ENS5_IJNS4_1CILi1EEESB_SB_EEENS1_35KernelTmaWarpSpecializedCooperativeEEENS5_IJNSA_ILi256EEENSA_ILi64EEENSA_ILi128EEEEEENS_6half_tENS5_IJlSB_lEEESJ_SK_NS4_8TiledMMAINS4_8MMA_AtomIJNS4_4SM904GMMA25MMA_64x64x16_F32F16F16_SSILNSO_5MajorE0ELSQ_0ELNSO_7ScaleInE1ELSR_1EEEEEENS4_6LayoutINS5_IJNSA_ILi2EEESB_SB_EEENS5_IJSB_NSA_ILi0EEESX_EEEEENS5_IJNS4_10UnderscoreES10_S10_EEEEENS4_13SM90_TMA_LOADENS4_14ComposedLayoutINS4_7SwizzleILi3ELi4ELi3EEENS4_18smem_ptr_flag_bitsILi16EEENSU_INS5_IJNSA_ILi8EEESG_EEENS5_IJSG_SB_EEEEEEEvNS4_8identityES13_S1D_vS1E_EENS_8epilogue10collective6detail29Sm90TmaWarpSpecializedAdapterINS1H_15DefaultEpilogueISJ_SK_SK_NS1G_6thread17LinearCombinationISJ_Li1EffLNS1L_9ScaleType4KindE0ELNS_15FloatRoundStyleE2ESJ_EENS1_15EpilogueDefaultEEEEEvvEEEEvNT_6ParamsE)
        /*0014*/ 	.word	0x00000000


	//----- nvinfo : EIATTR_MIN_STACK_SIZE
	.align		4
.L_17:
        /*0018*/ 	.byte	0x04, 0x12
        /*001a*/ 	.short	(.L_19 - .L_18)
	.align		4
.L_18:
        /*001c*/ 	.word	index@(_ZN7cutlass13device_kernelINS_4gemm6kernel13GemmUniversalIN4cute5tupleIJiiiiEEENS1_10collective13CollectiveMmaINS1_34MainloopSm90TmaGmmaWarpSpecializedILi2ENS5_IJNS4_1CILi1EEESB_SB_EEENS1_35KernelTmaWarpSpecializedCooperativeEEENS5_IJNSA_ILi256EEENSA_ILi64EEENSA_ILi128EEEEEENS_6half_tENS5_IJlSB_lEEESJ_SK_NS4_8TiledMMAINS4_8MMA_AtomIJNS4_4SM904GMMA25MMA_64x64x16_F32F16F16_SSILNSO_5MajorE0ELSQ_0ELNSO_7ScaleInE1ELSR_1EEEEEENS4_6LayoutINS5_IJNSA_ILi2EEESB_SB_EEENS5_IJSB_NSA_ILi0EEESX_EEEEENS5_IJNS4_10UnderscoreES10_S10_EEEEENS4_13SM90_TMA_LOADENS4_14ComposedLayoutINS4_7SwizzleILi3ELi4ELi3EEENS4_18smem_ptr_flag_bitsILi16EEENSU_INS5_IJNSA_ILi8EEESG_EEENS5_IJSG_SB_EEEEEEEvNS4_8identityES13_S1D_vS1E_EENS_8epilogue10collective6detail29Sm90TmaWarpSpecializedAdapterINS1H_15DefaultEpilogueISJ_SK_SK_NS1G_6thread17LinearCombinationISJ_Li1EffLNS1L_9ScaleType4KindE0ELNS_15FloatRoundStyleE2ESJ_EENS1_15EpilogueDefaultEEEEEvvEEEEvNT_6ParamsE)
        /*0020*/ 	.word	0x00000000
.L_19:


//--------------------- .nv.compat                --------------------------
	.section	.nv.compat,"",@"SHT_CUDA_COMPAT_INFO"
	.align	4
        /*0000*/ 	.byte	0x02, 0x09, 0x01, 0x00, 0x02, 0x02, 0x04, 0x00, 0x02, 0x05, 0x05, 0x00, 0x03, 0x07, 0x01, 0x01
        /*0010*/ 	.byte	0x02, 0x03, 0x01, 0x00, 0x02, 0x06, 0x01, 0x00, 0x04, 0x0b, 0x08, 0x00, 0x00, 0x00, 0x00, 0x00
        /*0020*/ 	.byte	0x00, 0x00, 0x00, 0x00


//--------------------- .nv.info._ZN7cutlass13device_kernelINS_4gemm6kernel13GemmUniversalIN4cute5tupleIJiiiiEEENS1_10collective13CollectiveMmaINS1_34MainloopSm90TmaGmmaWarpSpecializedILi2ENS5_IJNS4_1CILi1EEESB_SB_EEENS1_35KernelTmaWarpSpecializedCooperativeEEENS5_IJNSA_ILi256EEENSA_ILi64EEENSA_ILi128EEEEEENS_6half_tENS5_IJlSB_lEEESJ_SK_NS4_8TiledMMAINS4_8MMA_AtomIJNS4_4SM904GMMA25MMA_64x64x16_F32F16F16_SSILNSO_5MajorE0ELSQ_0ELNSO_7ScaleInE1ELSR_1EEEEEENS4_6LayoutINS5_IJNSA_ILi2EEESB_SB_EEENS5_IJSB_NSA_ILi0EEESX_EEEEENS5_IJNS4_10UnderscoreES10_S10_EEEEENS4_13SM90_TMA_LOADENS4_14ComposedLayoutINS4_7SwizzleILi3ELi4ELi3EEENS4_18smem_ptr_flag_bitsILi16EEENSU_INS5_IJNSA_ILi8EEESG_EEENS5_IJSG_SB_EEEEEEEvNS4_8identityES13_S1D_vS1E_EENS_8epilogue10collective6detail29Sm90TmaWarpSpecializedAdapterINS1H_15DefaultEpilogueISJ_SK_SK_NS1G_6thread17LinearCombinationISJ_Li1EffLNS1L_9ScaleType4KindE0ELNS_15FloatRoundStyleE2ESJ_EENS1_15EpilogueDefaultEEEEEvvEEEEvNT_6ParamsE --------------------------
	.section	.nv.info._ZN7cutlass13device_kernelINS_4gemm6kernel13GemmUniversalIN4cute5tupleIJiiiiEEENS1_10collective13CollectiveMmaINS1_34MainloopSm90TmaGmmaWarpSpecializedILi2ENS5_IJNS4_1CILi1EEESB_SB_EEENS1_35KernelTmaWarpSpecializedCooperativeEEENS5_IJNSA_ILi256EEENSA_ILi64EEENSA_ILi128EEEEEENS_6half_tENS5_IJlSB_lEEESJ_SK_NS4_8TiledMMAINS4_8MMA_AtomIJNS4_4SM904GMMA25MMA_64x64x16_F32F16F16_SSILNSO_5MajorE0ELSQ_0ELNSO_7ScaleInE1ELSR_1EEEEEENS4_6LayoutINS5_IJNSA_ILi2EEESB_SB_EEENS5_IJSB_NSA_ILi0EEESX_EEEEENS5_IJNS4_10UnderscoreES10_S10_EEEEENS4_13SM90_TMA_LOADENS4_14ComposedLayoutINS4_7SwizzleILi3ELi4ELi3EEENS4_18smem_ptr_flag_bitsILi16EEENSU_INS5_IJNSA_ILi8EEESG_EEENS5_IJSG_SB_EEEEEEEvNS4_8identityES13_S1D_vS1E_EENS_8epilogue10collective6detail29Sm90TmaWarpSpecializedAdapterINS1H_15DefaultEpilogueISJ_SK_SK_NS1G_6thread17LinearCombinationISJ_Li1EffLNS1L_9ScaleType4KindE0ELNS_15FloatRoundStyleE2ESJ_EENS1_15EpilogueDefaultEEEEEvvEEEEvNT_6ParamsE,"",@"SHT_CUDA_INFO"
	.sectionflags	@""
	.align	4


	//----- nvinfo : EIATTR_CUDA_API_VERSION
	.align		4
        /*0000*/ 	.byte	0x04, 0x37
        /*0002*/ 	.short	(.L_21 - .L_20)
.L_20:
        /*0004*/ 	.word	0x00000082


	//----- nvinfo : EIATTR_KPARAM_INFO
	.align		4
.L_21:
        /*0008*/ 	.byte	0x04, 0x17
        /*000a*/ 	.short	(.L_23 - .L_22)
.L_22:
        /*000c*/ 	.word	0x00000000
        /*0010*/ 	.short	0x0000
        /*0012*/ 	.short	0x0070
        /*0014*/ 	.byte	0x00, 0xf0, 0x01, 0x10


	//----- nvinfo : EIATTR_SPARSE_MMA_MASK
	.align		4
.L_23:
        /*0018*/ 	.byte	0x03, 0x50
        /*001a*/ 	.short	0x0000


	//----- nvinfo : EIATTR_MAXREG_COUNT
	.align		4
        /*001c*/ 	.byte	0x03, 0x1b
        /*001e*/ 	.short	0x00a8


	//----- nvinfo : EIATTR_NUM_BARRIERS
	.align		4
        /*0020*/ 	.byte	0x02, 0x4c
        /*0022*/ 	.byte	0x01
	.zero		1


	//----- nvinfo : EIATTR_EXTERNS
	.align		4
        /*0024*/ 	.byte	0x04, 0x0f
        /*0026*/ 	.short	(.L_25 - .L_24)


	//   ....[0]....
	.align		4
.L_24:
        /*0028*/ 	.word	index@(__assertfail)


	//----- nvinfo : EIATTR_MERCURY_ISA_VERSION
	.align		4
.L_25:
        /*002c*/ 	.byte	0x03, 0x5f
        /*002e*/ 	.short	0x0101


	//----- nvinfo : EIATTR_INT_WARP_WIDE_INSTR_OFFSETS
	.align		4
        /*0030*/ 	.byte	0x04, 0x31
        /*0032*/ 	.short	(.L_27 - .L_26)


	//   ....[0]....
.L_26:
        /*0034*/ 	.word	0x00000370


	//   ....[1]....
        /*0038*/ 	.word	0x00000380


	//   ....[2]....
        /*003c*/ 	.word	0x000004b0


	//----- nvinfo : EIATTR_COOP_GROUP_MASK_REGIDS
	.align		4
.L_27:
        /*0040*/ 	.byte	0x04, 0x29
        /*0042*/ 	.short	(.L_29 - .L_28)


	//   ....[0]....
.L_28:
        /*0044*/ 	.word	0xffffffff


	//   ....[1]....
        /*0048*/ 	.word	0xffffffff


	//   ....[2]....
        /*004c*/ 	.word	0xffffffff


	//   ....[3]....
        /*0050*/ 	.word	0xffffffff


	//   ....[4]....
        /*0054*/ 	.word	0xffffffff


	//----- nvinfo : EIATTR_COOP_GROUP_INSTR_OFFSETS
	.align		4
.L_29:
        /*0058*/ 	.byte	0x04, 0x28
        /*005a*/ 	.short	(.L_31 - .L_30)


	//   ....[0]....
.L_30:
        /*005c*/ 	.word	0x00000060


	//   ....[1]....
        /*0060*/ 	.word	0x00000070


	//   ....[2]....
        /*0064*/ 	.word	0x00000130


	//   ....[3]....
        /*0068*/ 	.word	0x00000280


	//   ....[4]....
        /*006c*/ 	.word	0x000011c0


	//----- nvinfo : EIATTR_REG_RECONFIG
	.align		4
.L_31:
        /*0070*/ 	.byte	0x01, 0x54
	.zero		2


	//----- nvinfo : EIATTR_SYSCALL_OFFSETS
	.align		4
        /*0074*/ 	.byte	0x04, 0x46
        /*0076*/ 	.short	(.L_33 - .L_32)


	//   ....[0]....
.L_32:
        /*0078*/ 	.word	0x000013b0


	//----- nvinfo : EIATTR_MBARRIER_INSTR_OFFSETS
	.align		4
.L_33:
        /*007c*/ 	.byte	0x04, 0x39
        /*007e*/ 	.short	(.L_35 - .L_34)


	//   ....[0]....
.L_34:
        /*0080*/ 	.word	0x00000230
        /*0084*/ 	.word	0x000000ff
        /*0088*/ 	.word	0x00000000
        /*008c*/ 	.short	0x0100
        /*008e*/ 	.byte	0x08
	.zero		1


	//   ....[1]....
        /*0090*/ 	.word	0x00000240
        /*0094*/ 	.word	0x000000ff
        /*0098*/ 	.word	0x00000010
        /*009c*/ 	.short	0x0100
        /*009e*/ 	.byte	0x08
	.zero		1


	//   ....[2]....
        /*00a0*/ 	.word	0x00000250
        /*00a4*/ 	.word	0x000000ff
        /*00a8*/ 	.word	0x00000008
        /*00ac*/ 	.short	0x0100
        /*00ae*/ 	.byte	0x08
	.zero		1


	//   ....[3]....
        /*00b0*/ 	.word	0x00000260
        /*00b4*/ 	.word	0x000000ff
        /*00b8*/ 	.word	0x00000018
        /*00bc*/ 	.short	0x0100
        /*00be*/ 	.byte	0x08
	.zero		1


	//   ....[4]....
        /*00c0*/ 	.word	0x00000530
        /*00c4*/ 	.word	0x000000ff
        /*00c8*/ 	.word	0x00000030
        /*00cc*/ 	.short	0x0100
        /*00ce*/ 	.byte	0x08
	.zero		1


	//   ....[5]....
        /*00d0*/ 	.word	0x00000590
        /*00d4*/ 	.word	0x000000ff
        /*00d8*/ 	.word	0x00000038
        /*00dc*/ 	.short	0x0100
        /*00de*/ 	.byte	0x08
	.zero		1


	//   ....[6]....
        /*00e0*/ 	.word	0x00001430
        /*00e4*/ 	.word	0x00000003
        /*00e8*/ 	.word	0x00000000
        /*00ec*/ 	.short	0x010a
        /*00ee*/ 	.byte	0x3f
	.zero		1


	//   ....[7]....
        /*00f0*/ 	.word	0x00001490
        /*00f4*/ 	.word	0x00000003
        /*00f8*/ 	.word	0x00000000
        /*00fc*/ 	.short	0x010a
        /*00fe*/ 	.byte	0x3f
	.zero		1


	//   ....[8]....
        /*0100*/ 	.word	0x00001cc0
        /*0104*/ 	.word	0x000000ff
        /*0108*/ 	.word	0x00000000
        /*010c*/ 	.short	0x010a
        /*010e*/ 	.byte	0x04
	.zero		1


	//   ....[9]....
        /*0110*/ 	.word	0x00001d00
        /*0114*/ 	.word	0x000000ff
        /*0118*/ 	.word	0x00000000
        /*011c*/ 	.short	0x010a
        /*011e*/ 	.byte	0x04
	.zero		1


	//   ....[10]....
        /*0120*/ 	.word	0x00002420
        /*0124*/ 	.word	0x000000ff
        /*0128*/ 	.word	0x00000000
        /*012c*/ 	.short	0x0101
        /*012e*/ 	.byte	0x0a
	.zero		1


	//   ....[11]....
        /*0130*/ 	.word	0x000025e0
        /*0134*/ 	.word	0x000000ff
        /*0138*/ 	.word	0x00000000
        /*013c*/ 	.short	0x0101
        /*013e*/ 	.byte	0x04
	.zero		1


	//   ....[12]....
        /*0140*/ 	.word	0x00008320
        /*0144*/ 	.word	0x0000000e
        /*0148*/ 	.word	0x00000010
        /*014c*/ 	.short	0x010a
        /*014e*/ 	.byte	0x3f
	.zero		1


	//   ....[13]....
        /*0150*/ 	.word	0x000087a0
        /*0154*/ 	.word	0x00000005
        /*0158*/ 	.word	0x00000038
        /*015c*/ 	.short	0x0101
        /*015e*/ 	.byte	0x3f
	.zero		1


	//   ....[14]....
        /*0160*/ 	.word	0x00008eb0
        /*0164*/ 	.word	0x00000007
        /*0168*/ 	.word	0x00000000
        /*016c*/ 	.short	0x010a
        /*016e*/ 	.byte	0x3f
	.zero		1


	//   ....[15]....
        /*0170*/ 	.word	0x00008f30
        /*0174*/ 	.word	0x00000003
        /*0178*/ 	.word	0x00000000
        /*017c*/ 	.short	0x010a
        /*017e*/ 	.byte	0x3f
	.zero		1


	//   ....[16]....
        /*0180*/ 	.word	0x00008f90
        /*0184*/ 	.word	0x00000003
        /*0188*/ 	.word	0x00000000
        /*018c*/ 	.short	0x010a
        /*018e*/ 	.byte	0x3f
	.zero		1


	//   ....[17]....
        /*0190*/ 	.word	0x00008ff0
        /*0194*/ 	.word	0x00000004
        /*0198*/ 	.word	0x00000000
        /*019c*/ 	.short	0x010a
        /*019e*/ 	.byte	0x3f
	.zero		1


	//   ....[18]....
        /*01a0*/ 	.word	0x000090c0
        /*01a4*/ 	.word	0x0000000e
        /*01a8*/ 	.word	0x00000010
        /*01ac*/ 	.short	0x010a
        /*01ae*/ 	.byte	0x3f
	.zero		1


	//   ....[19]....
        /*01b0*/ 	.word	0x00009190
        /*01b4*/ 	.word	0x00000007
        /*01b8*/ 	.word	0x00000000
        /*01bc*/ 	.short	0x010a
        /*01be*/ 	.byte	0x3f
	.zero		1


	//----- nvinfo : EIATTR_NUM_MBARRIERS
	.align		4
.L_35:
        /*01c0*/ 	.byte	0x03, 0x38
        /*01c2*/ 	.short	0x0006


	//----- nvinfo : EIATTR_EXIT_INSTR_OFFSETS
	.align		4
        /*01c4*/ 	.byte	0x04, 0x1c
        /*01c6*/ 	.short	(.L_37 - .L_36)


	//   ....[0]....
.L_36:
        /*01c8*/ 	.word	0x00000630


	//   ....[1]....
        /*01cc*/ 	.word	0x00000f00


	//   ....[2]....
        /*01d0*/ 	.word	0x00007a00


	//   ....[3]....
        /*01d4*/ 	.word	0x00008030


	//   ....[4]....
        /*01d8*/ 	.word	0x00008f80


	//----- nvinfo : EIATTR_MAX_THREADS
	.align		4
.L_37:
        /*01dc*/ 	.byte	0x04, 0x05
        /*01de*/ 	.short	(.L_39 - .L_38)
.L_38:
        /*01e0*/ 	.word	0x00000180
        /*01e4*/ 	.word	0x00000001
        /*01e8*/ 	.word	0x00000001


	//----- nvinfo : EIATTR_CRS_STACK_SIZE
	.align		4
.L_39:
        /*01ec*/ 	.byte	0x04, 0x1e
        /*01ee*/ 	.short	(.L_41 - .L_40)
.L_40:
        /*01f0*/ 	.word	0x00000000


	//----- nvinfo : EIATTR_CBANK_PARAM_SIZE
	.align		4
.L_41:
        /*01f4*/ 	.byte	0x03, 0x19
        /*01f6*/ 	.short	0x0470


	//----- nvinfo : EIATTR_PARAM_CBANK
	.align		4
        /*01f8*/ 	.byte	0x04, 0x0a
        /*01fa*/ 	.short	(.L_43 - .L_42)
	.align		4
.L_42:
        /*01fc*/ 	.word	index@(.nv.constant0._ZN7cutlass13device_kernelINS_4gemm6kernel13GemmUniversalIN4cute5tupleIJiiiiEEENS1_10collective13CollectiveMmaINS1_34MainloopSm90TmaGmmaWarpSpecializedILi2ENS5_IJNS4_1CILi1EEESB_SB_EEENS1_35KernelTmaWarpSpecializedCooperativeEEENS5_IJNSA_ILi256EEENSA_ILi64EEENSA_ILi128EEEEEENS_6half_tENS5_IJlSB_lEEESJ_SK_NS4_8TiledMMAINS4_8MMA_AtomIJNS4_4SM904GMMA25MMA_64x64x16_F32F16F16_SSILNSO_5MajorE0ELSQ_0ELNSO_7ScaleInE1ELSR_1EEEEEENS4_6LayoutINS5_IJNSA_ILi2EEESB_SB_EEENS5_IJSB_NSA_ILi0EEESX_EEEEENS5_IJNS4_10UnderscoreES10_S10_EEEEENS4_13SM90_TMA_LOADENS4_14ComposedLayoutINS4_7SwizzleILi3ELi4ELi3EEENS4_18smem_ptr_flag_bitsILi16EEENSU_INS5_IJNSA_ILi8EEESG_EEENS5_IJSG_SB_EEEEEEEvNS4_8identityES13_S1D_vS1E_EENS_8epilogue10collective6detail29Sm90TmaWarpSpecializedAdapterINS1H_15DefaultEpilogueISJ_SK_SK_NS1G_6thread17LinearCombinationISJ_Li1EffLNS1L_9ScaleType4KindE0ELNS_15FloatRoundStyleE2ESJ_EENS1_15EpilogueDefaultEEEEEvvEEEEvNT_6ParamsE)
        /*0200*/ 	.short	0x0210
        /*0202*/ 	.short	0x0470


	//----- nvinfo : EIATTR_SW_WAR
	.align		4
.L_43:
        /*0204*/ 	.byte	0x04, 0x36
        /*0206*/ 	.short	(.L_45 - .L_44)
.L_44:
        /*0208*/ 	.word	0x00000008
.L_45:


//--------------------- .nv.callgraph             --------------------------
	.section	.nv.callgraph,"",@"SHT_CUDA_CALLGRAPH"
	.align	4
	.sectionentsize	8
	.align		4
        /*0000*/ 	.word	0x00000000
	.align		4
        /*0004*/ 	.word	0xffffffff
	.align		4
        /*0008*/ 	.word	index@(_ZN7cutlass13device_kernelINS_4gemm6kernel13GemmUniversalIN4cute5tupleIJiiiiEEENS1_10collective13CollectiveMmaINS1_34MainloopSm90TmaGmmaWarpSpecializedILi2ENS5_IJNS4_1CILi1EEESB_SB_EEENS1_35KernelTmaWarpSpecializedCooperativeEEENS5_IJNSA_ILi256EEENSA_ILi64EEENSA_ILi128EEEEEENS_6half_tENS5_IJlSB_lEEESJ_SK_NS4_8TiledMMAINS4_8MMA_AtomIJNS4_4SM904GMMA25MMA_64x64x16_F32F16F16_SSILNSO_5MajorE0ELSQ_0ELNSO_7ScaleInE1ELSR_1EEEEEENS4_6LayoutINS5_IJNSA_ILi2EEESB_SB_EEENS5_IJSB_NSA_ILi0EEESX_EEEEENS5_IJNS4_10UnderscoreES10_S10_EEEEENS4_13SM90_TMA_LOADENS4_14ComposedLayoutINS4_7SwizzleILi3ELi4ELi3EEENS4_18smem_ptr_flag_bitsILi16EEENSU_INS5_IJNSA_ILi8EEESG_EEENS5_IJSG_SB_EEEEEEEvNS4_8identityES13_S1D_vS1E_EENS_8epilogue10collective6detail29Sm90TmaWarpSpecializedAdapterINS1H_15DefaultEpilogueISJ_SK_SK_NS1G_6thread17LinearCombinationISJ_Li1EffLNS1L_9ScaleType4KindE0ELNS_15FloatRoundStyleE2ESJ_EENS1_15EpilogueDefaultEEEEEvvEEEEvNT_6ParamsE)
	.align		4
        /*000c*/ 	.word	index@(__assertfail)
	.align		4
        /*0010*/ 	.word	0x00000000
	.align		4
        /*0014*/ 	.word	0xfffffffe
	.align		4
        /*0018*/ 	.word	0x00000000
	.align		4
        /*001c*/ 	.word	0xfffffffd
	.align		4
        /*0020*/ 	.word	0x00000000
	.align		4
        /*0024*/ 	.word	0xfffffffc


//--------------------- .nv.constant4             --------------------------
	.section	.nv.constant4,"a",@progbits
	.align	8
	.align		8
.nv.constant4:
        /*0000*/ 	.dword	__assertfail
	.align		8
        /*0008*/ 	.dword	__unnamed_1
	.align		8
        /*0010*/ 	.dword	_ZN40_INTERNAL_2e2fd4af_4_k_cu_701f5e3c_344774cuda3std3__45__cpo5beginE
	.align		8
        /*0018*/ 	.dword	_ZN40_INTERNAL_2e2fd4af_4_k_cu_701f5e3c_344774cuda3std3__45__cpo3endE
	.align		8
        /*0020*/ 	.dword	_ZN40_INTERNAL_2e2fd4af_4_k_cu_701f5e3c_344774cuda3std3__45__cpo6cbeginE
	.align		8
        /*0028*/ 	.dword	_ZN40_INTERNAL_2e2fd4af_4_k_cu_701f5e3c_344774cuda3std3__45__cpo4cendE
	.align		8
        /*0030*/ 	.dword	_ZN40_INTERNAL_2e2fd4af_4_k_cu_701f5e3c_344774cuda3std3__442_GLOBAL__N__2e2fd4af_4_k_cu_701f5e3c_344776ignoreE
	.align		8
        /*0038*/ 	.dword	_ZN40_INTERNAL_2e2fd4af_4_k_cu_701f5e3c_344774cuda3std3__419piecewise_constructE
	.align		8
        /*0040*/ 	.dword	_ZN40_INTERNAL_2e2fd4af_4_k_cu_701f5e3c_344774cuda3std3__48in_placeE
	.align		8
        /*0048*/ 	.dword	_ZN40_INTERNAL_2e2fd4af_4_k_cu_701f5e3c_344774cuda3std6ranges3__45__cpo4swapE
	.align		8
        /*0050*/ 	.dword	_ZN40_INTERNAL_2e2fd4af_4_k_cu_701f5e3c_344774cuda3std6ranges3__45__cpo9iter_moveE
	.align		8
        /*0058*/ 	.dword	_ZN40_INTERNAL_2e2fd4af_4_k_cu_701f5e3c_344774cute7productE
	.align		8
        /*0060*/ 	.dword	_ZN40_INTERNAL_2e2fd4af_4_k_cu_701f5e3c_344774cute1_E
	.align		8
        /*0068*/ 	.dword	$str$22
	.align		8
        /*0070*/ 	.dword	$str$23


//--------------------- .text._ZN7cutlass13device_kernelINS_4gemm6kernel13GemmUniversalIN4cute5tupleIJiiiiEEENS1_10collective13CollectiveMmaINS1_34MainloopSm90TmaGmmaWarpSpecializedILi2ENS5_IJNS4_1CILi1EEESB_SB_EEENS1_35KernelTmaWarpSpecializedCooperativeEEENS5_IJNSA_ILi256EEENSA_ILi64EEENSA_ILi128EEEEEENS_6half_tENS5_IJlSB_lEEESJ_SK_NS4_8TiledMMAINS4_8MMA_AtomIJNS4_4SM904GMMA25MMA_64x64x16_F32F16F16_SSILNSO_5MajorE0ELSQ_0ELNSO_7ScaleInE1ELSR_1EEEEEENS4_6LayoutINS5_IJNSA_ILi2EEESB_SB_EEENS5_IJSB_NSA_ILi0EEESX_EEEEENS5_IJNS4_10UnderscoreES10_S10_EEEEENS4_13SM90_TMA_LOADENS4_14ComposedLayoutINS4_7SwizzleILi3ELi4ELi3EEENS4_18smem_ptr_flag_bitsILi16EEENSU_INS5_IJNSA_ILi8EEESG_EEENS5_IJSG_SB_EEEEEEEvNS4_8identityES13_S1D_vS1E_EENS_8epilogue10collective6detail29Sm90TmaWarpSpecializedAdapterINS1H_15DefaultEpilogueISJ_SK_SK_NS1G_6thread17LinearCombinationISJ_Li1EffLNS1L_9ScaleType4KindE0ELNS_15FloatRoundStyleE2ESJ_EENS1_15EpilogueDefaultEEEEEvvEEEEvNT_6ParamsE --------------------------
	.section	.text._ZN7cutlass13device_kernelINS_4gemm6kernel13GemmUniversalIN4cute5tupleIJiiiiEEENS1_10collective13CollectiveMmaINS1_34MainloopSm90TmaGmmaWarpSpecializedILi2ENS5_IJNS4_1CILi1EEESB_SB_EEENS1_35KernelTmaWarpSpecializedCooperativeEEENS5_IJNSA_ILi256EEENSA_ILi64EEENSA_ILi128EEEEEENS_6half_tENS5_IJlSB_lEEESJ_SK_NS4_8TiledMMAINS4_8MMA_AtomIJNS4_4SM904GMMA25MMA_64x64x16_F32F16F16_SSILNSO_5MajorE0ELSQ_0ELNSO_7ScaleInE1ELSR_1EEEEEENS4_6LayoutINS5_IJNSA_ILi2EEESB_SB_EEENS5_IJSB_NSA_ILi0EEESX_EEEEENS5_IJNS4_10UnderscoreES10_S10_EEEEENS4_13SM90_TMA_LOADENS4_14ComposedLayoutINS4_7SwizzleILi3ELi4ELi3EEENS4_18smem_ptr_flag_bitsILi16EEENSU_INS5_IJNSA_ILi8EEESG_EEENS5_IJSG_SB_EEEEEEEvNS4_8identityES13_S1D_vS1E_EENS_8epilogue10collective6detail29Sm90TmaWarpSpecializedAdapterINS1H_15DefaultEpilogueISJ_SK_SK_NS1G_6thread17LinearCombinationISJ_Li1EffLNS1L_9ScaleType4KindE0ELNS_15FloatRoundStyleE2ESJ_EENS1_15EpilogueDefaultEEEEEvvEEEEvNT_6ParamsE,"ax",@progbits
	.align	128
.text._ZN7cutlass13device_kernelINS_4gemm6kernel13GemmUniversalIN4cute5tupleIJiiiiEEENS1_10collective13CollectiveMmaINS1_34MainloopSm90TmaGmmaWarpSpecializedILi2ENS5_IJNS4_1CILi1EEESB_SB_EEENS1_35KernelTmaWarpSpecializedCooperativeEEENS5_IJNSA_ILi256EEENSA_ILi64EEENSA_ILi128EEEEEENS_6half_tENS5_IJlSB_lEEESJ_SK_NS4_8TiledMMAINS4_8MMA_AtomIJNS4_4SM904GMMA25MMA_64x64x16_F32F16F16_SSILNSO_5MajorE0ELSQ_0ELNSO_7ScaleInE1ELSR_1EEEEEENS4_6LayoutINS5_IJNSA_ILi2EEESB_SB_EEENS5_IJSB_NSA_ILi0EEESX_EEEEENS5_IJNS4_10UnderscoreES10_S10_EEEEENS4_13SM90_TMA_LOADENS4_14ComposedLayoutINS4_7SwizzleILi3ELi4ELi3EEENS4_18smem_ptr_flag_bitsILi16EEENSU_INS5_IJNSA_ILi8EEESG_EEENS5_IJSG_SB_EEEEEEEvNS4_8identityES13_S1D_vS1E_EENS_8epilogue10collective6detail29Sm90TmaWarpSpecializedAdapterINS1H_15DefaultEpilogueISJ_SK_SK_NS1G_6thread17LinearCombinationISJ_Li1EffLNS1L_9ScaleType4KindE0ELNS_15FloatRoundStyleE2ESJ_EENS1_15EpilogueDefaultEEEEEvvEEEEvNT_6ParamsE:
        .type           _ZN7cutlass13device_kernelINS_4gemm6kernel13GemmUniversalIN4cute5tupleIJiiiiEEENS1_10collective13CollectiveMmaINS1_34MainloopSm90TmaGmmaWarpSpecializedILi2ENS5_IJNS4_1CILi1EEESB_SB_EEENS1_35KernelTmaWarpSpecializedCooperativeEEENS5_IJNSA_ILi256EEENSA_ILi64EEENSA_ILi128EEEEEENS_6half_tENS5_IJlSB_lEEESJ_SK_NS4_8TiledMMAINS4_8MMA_AtomIJNS4_4SM904GMMA25MMA_64x64x16_F32F16F16_SSILNSO_5MajorE0ELSQ_0ELNSO_7ScaleInE1ELSR_1EEEEEENS4_6LayoutINS5_IJNSA_ILi2EEESB_SB_EEENS5_IJSB_NSA_ILi0EEESX_EEEEENS5_IJNS4_10UnderscoreES10_S10_EEEEENS4_13SM90_TMA_LOADENS4_14ComposedLayoutINS4_7SwizzleILi3ELi4ELi3EEENS4_18smem_ptr_flag_bitsILi16EEENSU_INS5_IJNSA_ILi8EEESG_EEENS5_IJSG_SB_EEEEEEEvNS4_8identityES13_S1D_vS1E_EENS_8epilogue10collective6detail29Sm90TmaWarpSpecializedAdapterINS1H_15DefaultEpilogueISJ_SK_SK_NS1G_6thread17LinearCombinationISJ_Li1EffLNS1L_9ScaleType4KindE0ELNS_15FloatRoundStyleE2ESJ_EENS1_15EpilogueDefaultEEEEEvvEEEEvNT_6ParamsE,@function
        .size           _ZN7cutlass13device_kernelINS_4gemm6kernel13GemmUniversalIN4cute5tupleIJiiiiEEENS1_10collective13CollectiveMmaINS1_34MainloopSm90TmaGmmaWarpSpecializedILi2ENS5_IJNS4_1CILi1EEESB_SB_EEENS1_35KernelTmaWarpSpecializedCooperativeEEENS5_IJNSA_ILi256EEENSA_ILi64EEENSA_ILi128EEEEEENS_6half_tENS5_IJlSB_lEEESJ_SK_NS4_8TiledMMAINS4_8MMA_AtomIJNS4_4SM904GMMA25MMA_64x64x16_F32F16F16_SSILNSO_5MajorE0ELSQ_0ELNSO_7ScaleInE1ELSR_1EEEEEENS4_6LayoutINS5_IJNSA_ILi2EEESB_SB_EEENS5_IJSB_NSA_ILi0EEESX_EEEEENS5_IJNS4_10UnderscoreES10_S10_EEEEENS4_13SM90_TMA_LOADENS4_14ComposedLayoutINS4_7SwizzleILi3ELi4ELi3EEENS4_18smem_ptr_flag_bitsILi16EEENSU_INS5_IJNSA_ILi8EEESG_EEENS5_IJSG_SB_EEEEEEEvNS4_8identityES13_S1D_vS1E_EENS_8epilogue10collective6detail29Sm90TmaWarpSpecializedAdapterINS1H_15DefaultEpilogueISJ_SK_SK_NS1G_6thread17LinearCombinationISJ_Li1EffLNS1L_9ScaleType4KindE0ELNS_15FloatRoundStyleE2ESJ_EENS1_15EpilogueDefaultEEEEEvvEEEEvNT_6ParamsE,(.L_x_188 - _ZN7cutlass13device_kernelINS_4gemm6kernel13GemmUniversalIN4cute5tupleIJiiiiEEENS1_10collective13CollectiveMmaINS1_34MainloopSm90TmaGmmaWarpSpecializedILi2ENS5_IJNS4_1CILi1EEESB_SB_EEENS1_35KernelTmaWarpSpecializedCooperativeEEENS5_IJNSA_ILi256EEENSA_ILi64EEENSA_ILi128EEEEEENS_6half_tENS5_IJlSB_lEEESJ_SK_NS4_8TiledMMAINS4_8MMA_AtomIJNS4_4SM904GMMA25MMA_64x64x16_F32F16F16_SSILNSO_5MajorE0ELSQ_0ELNSO_7ScaleInE1ELSR_1EEEEEENS4_6LayoutINS5_IJNSA_ILi2EEESB_SB_EEENS5_IJSB_NSA_ILi0EEESX_EEEEENS5_IJNS4_10UnderscoreES10_S10_EEEEENS4_13SM90_TMA_LOADENS4_14ComposedLayoutINS4_7SwizzleILi3ELi4ELi3EEENS4_18smem_ptr_flag_bitsILi16EEENSU_INS5_IJNSA_ILi8EEESG_EEENS5_IJSG_SB_EEEEEEEvNS4_8identityES13_S1D_vS1E_EENS_8epilogue10collective6detail29Sm90TmaWarpSpecializedAdapterINS1H_15DefaultEpilogueISJ_SK_SK_NS1G_6thread17LinearCombinationISJ_Li1EffLNS1L_9ScaleType4KindE0ELNS_15FloatRoundStyleE2ESJ_EENS1_15EpilogueDefaultEEEEEvvEEEEvNT_6ParamsE)
        .other          _ZN7cutlass13device_kernelINS_4gemm6kernel13GemmUniversalIN4cute5tupleIJiiiiEEENS1_10collective13CollectiveMmaINS1_34MainloopSm90TmaGmmaWarpSpecializedILi2ENS5_IJNS4_1CILi1EEESB_SB_EEENS1_35KernelTmaWarpSpecializedCooperativeEEENS5_IJNSA_ILi256EEENSA_ILi64EEENSA_ILi128EEEEEENS_6half_tENS5_IJlSB_lEEESJ_SK_NS4_8TiledMMAINS4_8MMA_AtomIJNS4_4SM904GMMA25MMA_64x64x16_F32F16F16_SSILNSO_5MajorE0ELSQ_0ELNSO_7ScaleInE1ELSR_1EEEEEENS4_6LayoutINS5_IJNSA_ILi2EEESB_SB_EEENS5_IJSB_NSA_ILi0EEESX_EEEEENS5_IJNS4_10UnderscoreES10_S10_EEEEENS4_13SM90_TMA_LOADENS4_14ComposedLayoutINS4_7SwizzleILi3ELi4ELi3EEENS4_18smem_ptr_flag_bitsILi16EEENSU_INS5_IJNSA_ILi8EEESG_EEENS5_IJSG_SB_EEEEEEEvNS4_8identityES13_S1D_vS1E_EENS_8epilogue10collective6detail29Sm90TmaWarpSpecializedAdapterINS1H_15DefaultEpilogueISJ_SK_SK_NS1G_6thread17LinearCombinationISJ_Li1EffLNS1L_9ScaleType4KindE0ELNS_15FloatRoundStyleE2ESJ_EENS1_15EpilogueDefaultEEEEEvvEEEEvNT_6ParamsE,@"STO_CUDA_ENTRY STV_DEFAULT"
_ZN7cutlass13device_kernelINS_4gemm6kernel13GemmUniversalIN4cute5tupleIJiiiiEEENS1_10collective13CollectiveMmaINS1_34MainloopSm90TmaGmmaWarpSpecializedILi2ENS5_IJNS4_1CILi1EEESB_SB_EEENS1_35KernelTmaWarpSpecializedCooperativeEEENS5_IJNSA_ILi256EEENSA_ILi64EEENSA_ILi128EEEEEENS_6half_tENS5_IJlSB_lEEESJ_SK_NS4_8TiledMMAINS4_8MMA_AtomIJNS4_4SM904GMMA25MMA_64x64x16_F32F16F16_SSILNSO_5MajorE0ELSQ_0ELNSO_7ScaleInE1ELSR_1EEEEEENS4_6LayoutINS5_IJNSA_ILi2EEESB_SB_EEENS5_IJSB_NSA_ILi0EEESX_EEEEENS5_IJNS4_10UnderscoreES10_S10_EEEEENS4_13SM90_TMA_LOADENS4_14ComposedLayoutINS4_7SwizzleILi3ELi4ELi3EEENS4_18smem_ptr_flag_bitsILi16EEENSU_INS5_IJNSA_ILi8EEESG_EEENS5_IJSG_SB_EEEEEEEvNS4_8identityES13_S1D_vS1E_EENS_8epilogue10collective6detail29Sm90TmaWarpSpecializedAdapterINS1H_15DefaultEpilogueISJ_SK_SK_NS1G_6thread17LinearCombinationISJ_Li1EffLNS1L_9ScaleType4KindE0ELNS_15FloatRoundStyleE2ESJ_EENS1_15EpilogueDefaultEEEEEvvEEEEvNT_6ParamsE:
[----:B------:R-:W0:Y:S01]  /*0000*/  LDC R1, c[0x0][0x28] ;  /* 0x00000a00ff017b82 */ /* 0x000e220000000800 */
[----:B------:R-:W1:Y:S01]  /*0010*/  S2R R4, SR_TID.X ;  /* 0x0000000000047919 */ /* 0x000e620000002100 */
[----:B------:R-:W-:Y:S01]  /*0020*/  ELECT P0, URZ, PT ;  /* 0x00000000003f782f */ /* 0x000fe20003800000 */
[----:B------:R-:W-:Y:S01]  /*0030*/  BSSY B0, `(.L_x_0) ;  /* 0x000000f000007945 */ /* 0x000fe20003800000 */
[--C-:B-1----:R-:W-:Y:S02]  /*0040*/  SHF.R.U32.HI R0, RZ, 0x5, R4.reuse ;  /* 0x00000005ff007819 */ /* 0x102fe40000011604 */
[----:B------:R-:W-:-:S03]  /*0050*/  SHF.R.U32.HI R14, RZ, 0x7, R4 ;  /* 0x00000007ff0e7819 */ /* 0x000fc60000011604 */
[----:B------:R-:W1:Y:S04]  /*0060*/  SHFL.IDX PT, R5, R0, RZ, 0x1f ;  /* 0x00001fff00057589 */ /* 0x000e6800000e0000 */
[----:B------:R2:W3:Y:S01]  /*0070*/  SHFL.IDX PT, R10, R14, RZ, 0x1f ;  /* 0x00001fff0e0a7589 */ /* 0x0004e200000e0000 */
[----:B-1----:R-:W-:-:S13]  /*0080*/  ISETP.NE.OR P0, PT, R5, RZ, !P0 ;  /* 0x000000ff0500720c */ /* 0x002fda0004705670 */
[----:B0-23--:R-:W-:Y:S05]  /*0090*/  @P0 BRA `(.L_x_1) ;  /* 0x0000000000200947 */ /* 0x00dfea0003800000 */
[----:B------:R-:W-:Y:S02]  /*00a0*/  ULDC.64 UR4, c[0x0][0x198] ;  /* 0x0000660000047ab9 */ /* 0x000fe40000000a00 */
[----:B------:R-:W-:Y:S02]  /*00b0*/  UIADD3 UR6, UP0, UR4, 0xf0, URZ ;  /* 0x000000f004067890 */ /* 0x000fe4000ff1e03f */
[----:B------:R-:W-:Y:S02]  /*00c0*/  UIADD3 UR4, UP1, UR4, 0x1f0, URZ ;  /* 0x000001f004047890 */ /* 0x000fe4000ff3e03f */
[----:B------:R-:W-:Y:S02]  /*00d0*/  UIADD3.X UR7, URZ, UR5, URZ, UP0, !UPT ;  /* 0x000000053f077290 */ /* 0x000fe400087fe43f */
[----:B------:R-:W-:-:S07]  /*00e0*/  UIADD3.X UR5, URZ, UR5, URZ, UP1, !UPT ;  /* 0x000000053f057290 */ /* 0x000fce0008ffe43f */
[----:B------:R0:W-:Y:S02]  /*00f0*/  UTMACCTL.PF [UR6] ;  /* 0x00000000060079b9 */ /* 0x0001e40008040000 */
[----:B------:R0:W-:Y:S02]  /*0100*/  UTMACCTL.PF [UR4] ;  /* 0x00000000040079b9 */ /* 0x0001e40008040000 */
[----:B0-----:R-:W-:Y:S01]  /*0110*/  NOP ;  /* 0x0000000000007918 */ /* 0x001fe20000000000 */
.L_x_1:
[----:B------:R-:W-:Y:S05]  /*0120*/  BSYNC B0 ;  /* 0x0000000000007941 */ /* 0x000fea0003800000 */
.L_x_0:
[----:B------:R-:W0:Y:S02]  /*0130*/  SHFL.IDX PT, R2, R0, RZ, 0x1f ;  /* 0x00001fff00027589 */ /* 0x000e2400000e0000 */
[----:B0-----:R-:W-:-:S13]  /*0140*/  ISETP.NE.AND P0, PT, R2, RZ, PT ;  /* 0x000000ff0200720c */ /* 0x001fda0003f05270 */
[----:B------:R-:W-:Y:S05]  /*0150*/  @P0 BRA `(.L_x_2) ;  /* 0x0000000000480947 */ /* 0x000fea0003800000 */
[----:B------:R-:W0:Y:S01]  /*0160*/  S2UR UR8, SR_CgaCtaId ;  /* 0x00000000000879c3 */ /* 0x000e220000008800 */
[----:B------:R-:W-:Y:S01]  /*0170*/  UMOV UR4, 0x400 ;  /* 0x0000040000047882 */ /* 0x000fe20000000000 */
[----:B------:R-:W-:Y:S01]  /*0180*/  UMOV UR5, 0x1 ;  /* 0x0000000100057882 */ /* 0x000fe20000000000 */
[----:B------:R-:W-:Y:S01]  /*0190*/  UMOV UR6, 0x100 ;  /* 0x0000010000067882 */ /* 0x000fe20000000000 */
[----:B------:R-:W-:Y:S01]  /*01a0*/  ELECT P0, URZ, PT ;  /* 0x00000000003f782f */ /* 0x000fe20003800000 */
[----:B------:R-:W-:-:S04]  /*01b0*/  UIADD3 UR6, -UR6, 0x100000, URZ ;  /* 0x0010000006067890 */ /* 0x000fc8000fffe13f */
[----:B------:R-:W-:Y:S02]  /*01c0*/  USHF.L.U32 UR7, UR6, 0xb, URZ ;  /* 0x0000000b06077899 */ /* 0x000fe4000800063f */
[----:B------:R-:W-:Y:S02]  /*01d0*/  USHF.L.U32 UR6, UR6, 0x1, URZ ;  /* 0x0000000106067899 */ /* 0x000fe4000800063f */
[----:B0-----:R-:W-:Y:S02]  /*01e0*/  ULEA UR8, UR8, UR4, 0x18 ;  /* 0x0000000408087291 */ /* 0x001fe4000f8ec03f */
[----:B------:R-:W-:-:S04]  /*01f0*/  UIADD3 UR4, -UR5, 0x100000, URZ ;  /* 0x0010000005047890 */ /* 0x000fc8000fffe13f */
[----:B------:R-:W-:Y:S02]  /*0200*/  USHF.L.U32 UR5, UR4, 0xb, URZ ;  /* 0x0000000b04057899 */ /* 0x000fe4000800063f */
[----:B------:R-:W-:Y:S01]  /*0210*/  USHF.L.U32 UR4, UR4, 0x1, URZ ;  /* 0x0000000104047899 */ /* 0x000fe2000800063f */
[----:B------:R-:W0:Y:S11]  /*0220*/  FENCE.VIEW.ASYNC.S ;  /* 0x00000000000073c6 */ /* 0x000e360000000000 */
[----:B0-----:R0:W1:Y:S01]  /*0230*/  SYNCS.EXCH.64 URZ, [UR8], UR4 ;  /* 0x00000004083f75b2 */ /* 0x0010620008000100 */
[----:B------:R0:W2:Y:S01]  /*0240*/  SYNCS.EXCH.64 URZ, [UR8+0x10], UR6 ;  /* 0x00001006083f75b2 */ /* 0x0000a20008000100 */
[----:B------:R0:W3:Y:S01]  /*0250*/  SYNCS.EXCH.64 URZ, [UR8+0x8], UR4 ;  /* 0x00000804083f75b2 */ /* 0x0000e20008000100 */
[----:B------:R0:W4:Y:S01]  /*0260*/  SYNCS.EXCH.64 URZ, [UR8+0x18], UR6 ;  /* 0x00001806083f75b2 */ /* 0x0001220008000100 */
[----:B------:R-:W-:Y:S01]  /*0270*/  NOP ;  /* 0x0000000000007918 */ /* 0x000fe20000000000 */
.L_x_2:
[----:B------:R-:W5:Y:S01]  /*0280*/  SHFL.IDX PT, R0, R0, RZ, 0x1f ;  /* 0x00001fff00007589 */ /* 0x000f6200000e0000 */
[----:B------:R-:W-:Y:S01]  /*0290*/  ELECT P0, URZ, PT ;  /* 0x00000000003f782f */ /* 0x000fe20003800000 */
[----:B------:R-:W1:Y:S01]  /*02a0*/  LDC R2, c[0x0][0x65c] ;  /* 0x00019700ff027b82 */ /* 0x000e620000000800 */
[----:B0-----:R-:W-:Y:S01]  /*02b0*/  UMOV UR4, 0x20 ;  /* 0x0000002000047882 */ /* 0x001fe20000000000 */
[----:B------:R-:W0:Y:S01]  /*02c0*/  S2R R3, SR_CTAID.Y ;  /* 0x0000000000037919 */ /* 0x000e220000002600 */
[----:B------:R-:W-:Y:S01]  /*02d0*/  NOP ;  /* 0x0000000000007918 */ /* 0x000fe20000000000 */
[----:B------:R-:W-:Y:S01]  /*02e0*/  ISETP.NE.AND P2, PT, R10, RZ, PT ;  /* 0x000000ff0a00720c */ /* 0x000fe20003f45270 */
[----:B------:R-:W-:Y:S01]  /*02f0*/  NOP ;  /* 0x0000000000007918 */ /* 0x000fe20000000000 */
[----:B------:R-:W2:Y:S01]  /*0300*/  S2R R6, SR_CTAID.X ;  /* 0x0000000000067919 */ /* 0x000ea20000002500 */
[----:B------:R-:W-:Y:S02]  /*0310*/  LOP3.LUT R7, R7, 0xfffff7ff, RZ, 0xc0, !PT ;  /* 0xfffff7ff07077812 */ /* 0x000fe400078ec0ff */
[----:B-----5:R-:W-:-:S02]  /*0320*/  ISETP.NE.OR P0, PT, R0, RZ, !P0 ;  /* 0x000000ff0000720c */ /* 0x020fc40004705670 */
[----:B-1----:R-:W-:Y:S02]  /*0330*/  ISETP.NE.AND P3, PT, R2, 0x1, PT ;  /* 0x000000010200780c */ /* 0x002fe40003f65270 */
[----:B------:R-:W-:-:S04]  /*0340*/  SHF.R.S32.HI R0, RZ, 0x1f, R5 ;  /* 0x0000001fff007819 */ /* 0x000fc80000011405 */
[----:B------:R-:W-:-:S04]  /*0350*/  LEA.HI R0, R0, R5, RZ, 0x2 ;  /* 0x0000000500007211 */ /* 0x000fc800078f10ff */
[----:B------:R-:W-:Y:S01]  /*0360*/  LOP3.LUT R0, R0, 0xfffffffc, RZ, 0xc0, !PT ;  /* 0xfffffffc00007812 */ /* 0x000fe200078ec0ff */
[----:B------:R-:W-:Y:S01]  /*0370*/  VOTEU.ALL UP0, P0 ;  /* 0x00000000003f7886 */ /* 0x000fe20000000000 */
[----:B------:R-:W-:Y:S01]  /*0380*/  VOTEU.ALL UP1, P0 ;  /* 0x00000000003f7886 */ /* 0x000fe20000020000 */
[----:B------:R-:W2:Y:S01]  /*0390*/  @P3 LDC R17, c[0x0][0x10] ;  /* 0x00000400ff113b82 */ /* 0x000ea20000000800 */
[----:B------:R-:W-:Y:S01]  /*03a0*/  @P3 LOP3.LUT R7, R7, 0x800, RZ, 0xfc, !PT ;  /* 0x0000080007073812 */ /* 0x000fe200078efcff */
[----:B------:R-:W-:Y:S01]  /*03b0*/  IMAD.IADD R0, R5, 0x1, -R0 ;  /* 0x0000000105007824 */ /* 0x000fe200078e0a00 */
[----:B------:R-:W-:Y:S01]  /*03c0*/  @!UP0 UMOV UR6, 0x400 ;  /* 0x0000040000068882 */ /* 0x000fe20000000000 */
[----:B------:R-:W-:-:S04]  /*03d0*/  @!UP0 UIADD3 UR4, -UR4, 0x100000, URZ ;  /* 0x0010000004048890 */ /* 0x000fc8000fffe13f */
[----:B------:R-:W-:Y:S02]  /*03e0*/  @!UP0 USHF.L.U32 UR5, UR4, 0xb, URZ ;  /* 0x0000000b04058899 */ /* 0x000fe4000800063f */
[----:B------:R-:W-:Y:S01]  /*03f0*/  @!UP0 USHF.L.U32 UR4, UR4, 0x1, URZ ;  /* 0x0000000104048899 */ /* 0x000fe2000800063f */
[----:B0-----:R-:W-:Y:S01]  /*0400*/  @P3 IMAD.MOV.U32 R8, RZ, RZ, R3 ;  /* 0x000000ffff083224 */ /* 0x001fe200078e0003 */
[----:B------:R-:W-:Y:S01]  /*0410*/  ISETP.NE.AND P1, PT, R0, 0x3, PT ;  /* 0x000000030000780c */ /* 0x000fe20003f25270 */
[----:B------:R-:W0:Y:S01]  /*0420*/  @!UP0 S2UR UR7, SR_CgaCtaId ;  /* 0x00000000000789c3 */ /* 0x000e220000008800 */
[----:B------:R-:W-:Y:S02]  /*0430*/  @P3 IMAD.MOV.U32 R9, RZ, RZ, RZ ;  /* 0x000000ffff093224 */ /* 0x000fe400078e00ff */
[----:B------:R-:W-:Y:S02]  /*0440*/  IMAD.MOV.U32 R7, RZ, RZ, RZ ;  /* 0x000000ffff077224 */ /* 0x000fe400078e00ff */
[----:B------:R-:W-:-:S03]  /*0450*/  @P3 IMAD.MOV.U32 R5, RZ, RZ, RZ ;  /* 0x000000ffff053224 */ /* 0x000fc600078e00ff */
[----:B------:R-:W1:Y:S01]  /*0460*/  @!P3 LDC R11, c[0x0][0xc] ;  /* 0x00000300ff0bbb82 */ /* 0x000e620000000800 */
[----:B--2---:R-:W-:-:S04]  /*0470*/  @P3 IMAD.WIDE.U32 R16, R6, R17, R8 ;  /* 0x0000001106103225 */ /* 0x004fc800078e0008 */
[----:B------:R-:W-:Y:S01]  /*0480*/  @P3 IMAD.IADD R17, R17, 0x1, R5 ;  /* 0x0000000111113824 */ /* 0x000fe200078e0205 */
[----:B------:R-:W-:Y:S01]  /*0490*/  LOP3.LUT R5, R4, 0x7f, RZ, 0xc0, !PT ;  /* 0x0000007f04057812 */ /* 0x000fe200078ec0ff */
[----:B0-----:R-:W-:Y:S01]  /*04a0*/  @!UP0 ULEA UR8, UR7, UR6, 0x18 ;  /* 0x0000000607088291 */ /* 0x001fe2000f8ec03f */
[----:B------:R-:W-:Y:S02]  /*04b0*/  VOTEU.ALL UP0, P0 ;  /* 0x00000000003f7886 */ /* 0x000fe40000000000 */
[----:B------:R-:W-:Y:S01]  /*04c0*/  ULDC UR6, c[0x0][0xc] ;  /* 0x0000030000067ab9 */ /* 0x000fe20000000800 */
[----:B------:R-:W-:Y:S01]  /*04d0*/  ISETP.EQ.OR P0, PT, R0, RZ, !P1 ;  /* 0x000000ff0000720c */ /* 0x000fe20004f02670 */
[----:B------:R-:W-:-:S03]  /*04e0*/  ULDC UR7, c[0x0][0x10] ;  /* 0x0000040000077ab9 */ /* 0x000fc60000000800 */
[C---:B------:R-:W-:Y:S01]  /*04f0*/  ISETP.EQ.AND P0, PT, R10.reuse, RZ, P0 ;  /* 0x000000ff0a00720c */ /* 0x040fe20000702270 */
[----:B------:R-:W-:Y:S02]  /*0500*/  VIADD R10, R10, 0xffffffff ;  /* 0xffffffff0a0a7836 */ /* 0x000fe40000000000 */
[----:B-1----:R-:W-:Y:S01]  /*0510*/  @!P3 IMAD.WIDE.U32 R8, R11, R3, R6 ;  /* 0x000000030b08b225 */ /* 0x002fe200078e0006 */
[----:B------:R-:W0:Y:S02]  /*0520*/  FENCE.VIEW.ASYNC.S ;  /* 0x00000000000073c6 */ /* 0x000e240000000000 */
[----:B0-----:R-:W3:Y:S01]  /*0530*/  @!UP0 SYNCS.EXCH.64 URZ, [UR8+0x30], UR4 ;  /* 0x00003004083f85b2 */ /* 0x001ee20008000100 */
[----:B------:R-:W-:Y:S02]  /*0540*/  SEL R18, RZ, 0x1, !P0 ;  /* 0x00000001ff127807 */ /* 0x000fe40004000000 */
[----:B------:R-:W-:Y:S01]  /*0550*/  ISETP.GE.U32.AND P1, PT, R10, 0x2, PT ;  /* 0x000000020a00780c */ /* 0x000fe20003f26070 */
[----:B------:R-:W-:-:S02]  /*0560*/  @!P3 IMAD.MOV.U32 R16, RZ, RZ, R8 ;  /* 0x000000ffff10b224 */ /* 0x000fc400078e0008 */
[----:B------:R-:W-:Y:S01]  /*0570*/  @!P3 IMAD.MOV.U32 R17, RZ, RZ, R9 ;  /* 0x000000ffff11b224 */ /* 0x000fe200078e0009 */
[----:B------:R-:W-:Y:S01]  /*0580*/  SEL R18, R18, 0x2, P1 ;  /* 0x0000000212127807 */ /* 0x000fe20000800000 */
[----:B------:R0:W3:Y:S01]  /*0590*/  @!UP1 SYNCS.EXCH.64 URZ, [UR8+0x38], UR4 ;  /* 0x00003804083f95b2 */ /* 0x0000e20008000100 */
[----:B------:R-:W-:Y:S01]  /*05a0*/  NOP ;  /* 0x0000000000007918 */ /* 0x000fe20000000000 */
[----:B0-----:R-:W-:-:S03]  /*05b0*/  UIMAD.WIDE.U32 UR4, UR6, UR7, URZ ;  /* 0x00000007060472a5 */ /* 0x001fc6000f8e003f */
[----:B------:R-:W-:Y:S02]  /*05c0*/  ULDC UR6, c[0x0][0x14] ;  /* 0x0000050000067ab9 */ /* 0x000fe40000000800 */
[----:B------:R-:W-:Y:S02]  /*05d0*/  UIMAD.WIDE.U32 UR38, UR4, UR6, URZ ;  /* 0x00000006042672a5 */ /* 0x000fe4000f8e003f */
[----:B------:R-:W-:-:S04]  /*05e0*/  UIMAD UR41, UR5, UR6, URZ ;  /* 0x00000006052972a4 */ /* 0x000fc8000f8e023f */
[----:B------:R-:W-:Y:S01]  /*05f0*/  UIADD3 UR41, UR39, UR41, URZ ;  /* 0x0000002927297290 */ /* 0x000fe2000fffe03f */
[----:B---34-:R-:W-:Y:S06]  /*0600*/  BAR.SYNC.DEFER_BLOCKING 0x0 ;  /* 0x0000000000007b1d */ /* 0x018fec0000010000 */
[----:B------:R-:W-:Y:S05]  /*0610*/  @!P2 BRA `(.L_x_3) ;  /* 0x0000007000fca947 */ /* 0x000fea0003800000 */
[----:B------:R-:W-:-:S13]  /*0620*/  ISETP.GT.U32.AND P0, PT, R10, 0x1, PT ;  /* 0x000000010a00780c */ /* 0x000fda0003f04070 */
[----:B------:R-:W-:Y:S05]  /*0630*/  @P0 EXIT ;  /* 0x000000000000094d */ /* 0x000fea0003800000 */
[----:B------:R-:W-:Y:S01]  /*0640*/  ULDC.64 UR4, c[0x0][0x650] ;  /* 0x0001940000047ab9 */ /* 0x000fe20000000a00 */
[----:B------:R-:W-:Y:S01]  /*0650*/  PRMT R0, RZ, 0x7610, R0 ;  /* 0x00007610ff007816 */ /* 0x000fe20000000000 */
[----:B------:R-:W-:Y:S01]  /*0660*/  IMAD.MOV.U32 R109, RZ, RZ, -0x1 ;  /* 0xffffffffff6d7424 */ /* 0x000fe200078e00ff */
[----:B------:R-:W-:Y:S01]  /*0670*/  ISETP.GE.U32.AND P0, PT, R16, UR4, PT ;  /* 0x0000000410007c0c */ /* 0x000fe2000bf06070 */
[----:B------:R-:W-:Y:S02]  /*0680*/  IMAD.MOV.U32 R101, RZ, RZ, -0x1 ;  /* 0xffffffffff657424 */ /* 0x000fe400078e00ff */
[----:B------:R-:W-:Y:S01]  /*0690*/  IMAD.MOV.U32 R19, RZ, RZ, -0x1 ;  /* 0xffffffffff137424 */ /* 0x000fe200078e00ff */
[----:B------:R-:W-:-:S13]  /*06a0*/  ISETP.GE.U32.AND.EX P0, PT, R17, UR5, PT, P0 ;  /* 0x0000000511007c0c */ /* 0x000fda000bf06100 */
[----:B------:R-:W-:Y:S05]  /*06b0*/  @P0 BRA `(.L_x_4) ;  /* 0x0000000400580947 */ /* 0x000fea0003800000 */
[----:B------:R-:W0:Y:S01]  /*06c0*/  LDC.64 R20, c[0x0][0x628] ;  /* 0x00018a00ff147b82 */ /* 0x000e220000000a00 */
[----:B------:R-:W-:Y:S02]  /*06d0*/  IMAD.MOV.U32 R8, RZ, RZ, R16 ;  /* 0x000000ffff087224 */ /* 0x000fe400078e0010 */
[----:B------:R-:W-:-:S05]  /*06e0*/  IMAD.MOV.U32 R9, RZ, RZ, R17 ;  /* 0x000000ffff097224 */ /* 0x000fca00078e0011 */
[----:B------:R-:W1:Y:S08]  /*06f0*/  LDC R0, c[0x0][0x630] ;  /* 0x00018c00ff007b82 */ /* 0x000e700000000800 */
[----:B------:R-:W2:Y:S01]  /*0700*/  LDC.64 R22, c[0x0][0x620] ;  /* 0x00018800ff167b82 */ /* 0x000ea20000000a00 */
[----:B0-----:R-:W-:-:S04]  /*0710*/  ISETP.NE.U32.AND P0, PT, R20, RZ, PT ;  /* 0x000000ff1400720c */ /* 0x001fc80003f05070 */
[----:B------:R-:W-:-:S13]  /*0720*/  ISETP.NE.AND.EX P0, PT, R21, RZ, PT, P0 ;  /* 0x000000ff1500720c */ /* 0x000fda0003f05300 */
[----:B-12---:R-:W-:Y:S05]  /*0730*/  @!P0 BRA `(.L_x_5) ;  /* 0x0000000000288947 */ /* 0x006fea0003800000 */
[----:B------:R-:W0:Y:S02]  /*0740*/  LDC R13, c[0x0][0x634] ;  /* 0x00018d00ff0d7b82 */ /* 0x000e240000000800 */
[----:B0-----:R-:W-:-:S05]  /*0750*/  IADD3 R13, P0, R16, R13, RZ ;  /* 0x0000000d100d7210 */ /* 0x001fca0007f1e0ff */
[----:B------:R-:W-:-:S04]  /*0760*/  IMAD.X R15, RZ, RZ, R17, P0 ;  /* 0x000000ffff0f7224 */ /* 0x000fc800000e0611 */
[----:B------:R-:W-:-:S04]  /*0770*/  IMAD.WIDE.U32 R8, R15, R20, RZ ;  /* 0x000000140f087225 */ /* 0x000fc800078e00ff */
[----:B------:R-:W-:-:S04]  /*0780*/  IMAD.WIDE.U32 R10, P0, R13, R21, R8 ;  /* 0x000000150d0a7225 */ /* 0x000fc80007800008 */
[----:B------:R-:W-:-:S04]  /*0790*/  IMAD.WIDE.U32 R8, R13, R20, RZ ;  /* 0x000000140d087225 */ /* 0x000fc800078e00ff */
[----:B------:R-:W-:Y:S01]  /*07a0*/  IMAD.X R13, RZ, RZ, RZ, P0 ;  /* 0x000000ffff0d7224 */ /* 0x000fe200000e06ff */
[----:B------:R-:W-:Y:S01]  /*07b0*/  IADD3 RZ, P0, R9, R10, RZ ;  /* 0x0000000a09ff7210 */ /* 0x000fe20007f1e0ff */
[----:B------:R-:W-:-:S04]  /*07c0*/  IMAD.MOV.U32 R12, RZ, RZ, R11 ;  /* 0x000000ffff0c7224 */ /* 0x000fc800078e000b */
[----:B------:R-:W-:-:S08]  /*07d0*/  IMAD.WIDE.U32.X R8, R15, R21, R12, P0 ;  /* 0x000000150f087225 */ /* 0x000fd000000e040c */
.L_x_5:
[-CC-:B------:R-:W-:Y:S01]  /*07e0*/  SHF.R.U64 R25, R8, R0.reuse, R9.reuse ;  /* 0x0000000008197219 */ /* 0x180fe20000001209 */
[----:B------:R-:W0:Y:S01]  /*07f0*/  LDC R12, c[0x0][0x618] ;  /* 0x00018600ff0c7b82 */ /* 0x000e220000000800 */
[----:B------:R-:W-:Y:S01]  /*0800*/  SHF.R.U32.HI R7, RZ, R0, R9 ;  /* 0x00000000ff077219 */ /* 0x000fe20000011609 */
[----:B------:R-:W-:Y:S01]  /*0810*/  ULDC UR4, c[0x0][0x150] ;  /* 0x0000540000047ab9 */ /* 0x000fe20000000800 */
[----:B------:R-:W-:Y:S02]  /*0820*/  IADD3 R11, P0, RZ, -R25, RZ ;  /* 0x80000019ff0b7210 */ /* 0x000fe40007f1e0ff */
[----:B------:R-:W-:-:S03]  /*0830*/  I2FP.F32.U32 R0, R6 ;  /* 0x0000000600007245 */ /* 0x000fc60000201000 */
[----:B------:R-:W1:Y:S01]  /*0840*/  LDC.64 R30, c[0x0][0x640] ;  /* 0x00019000ff1e7b82 */ /* 0x000e620000000a00 */
[----:B------:R-:W-:Y:S02]  /*0850*/  IMAD.X R13, RZ, RZ, ~R7, P0 ;  /* 0x000000ffff0d7224 */ /* 0x000fe400000e0e07 */
[----:B------:R-:W-:Y:S01]  /*0860*/  FMUL R0, R0, UR4 ;  /* 0x0000000400007c20 */ /* 0x000fe20008400000 */
[----:B------:R-:W-:Y:S01]  /*0870*/  IMAD.WIDE.U32 R8, R11, R22, R16 ;  /* 0x000000160b087225 */ /* 0x000fe200078e0010 */
[----:B------:R-:W-:-:S03]  /*0880*/  ULDC UR4, c[0x0][0x154] ;  /* 0x0000550000047ab9 */ /* 0x000fc60000000800 */
[----:B------:R-:W-:Y:S01]  /*0890*/  IMAD R10, R13, R22, RZ ;  /* 0x000000160d0a7224 */ /* 0x000fe200078e02ff */
[----:B------:R-:W2:Y:S01]  /*08a0*/  LDC R7, c[0x0][0x144] ;  /* 0x00005100ff077b82 */ /* 0x000ea20000000800 */
[----:B------:R-:W3:Y:S02]  /*08b0*/  F2I.U32.TRUNC.NTZ R0, R0 ;  /* 0x0000000000007305 */ /* 0x000ee4000020f000 */
[----:B------:R-:W-:-:S04]  /*08c0*/  IMAD R11, R11, R23, R10 ;  /* 0x000000170b0b7224 */ /* 0x000fc800078e020a */
[----:B------:R-:W-:Y:S01]  /*08d0*/  IMAD.IADD R9, R9, 0x1, R11 ;  /* 0x0000000109097824 */ /* 0x000fe200078e020b */
[----:B------:R-:W4:Y:S01]  /*08e0*/  LDC R24, c[0x0][0x608] ;  /* 0x00018200ff187b82 */ /* 0x000f220000000800 */
[----:B------:R-:W-:-:S03]  /*08f0*/  IMAD.MOV.U32 R11, RZ, RZ, -0x1 ;  /* 0xffffffffff0b7424 */ /* 0x000fc600078e00ff */
[-CC-:B0-----:R-:W-:Y:S02]  /*0900*/  SHF.R.U64 R22, R8, R12.reuse, R9.reuse ;  /* 0x0000000c08167219 */ /* 0x181fe40000001209 */
[----:B------:R-:W-:Y:S02]  /*0910*/  I2FP.F32.U32 R8, R3 ;  /* 0x0000000300087245 */ /* 0x000fe40000201000 */
[----:B------:R-:W0:Y:S01]  /*0920*/  LDC R28, c[0x0][0x658] ;  /* 0x00019600ff1c7b82 */ /* 0x000e220000000800 */
[----:B-1----:R-:W-:Y:S01]  /*0930*/  ISETP.NE.U32.AND P0, PT, R30, RZ, PT ;  /* 0x000000ff1e00720c */ /* 0x002fe20003f05070 */
[----:B---3--:R-:W-:Y:S02]  /*0940*/  IMAD.MOV R10, RZ, RZ, -R0 ;  /* 0x000000ffff0a7224 */ /* 0x008fe400078e0a00 */
[----:B------:R-:W-:Y:S01]  /*0950*/  FMUL R8, R8, UR4 ;  /* 0x0000000408087c20 */ /* 0x000fe20008400000 */
[----:B------:R-:W-:Y:S02]  /*0960*/  SHF.R.U32.HI R9, RZ, R12, R9 ;  /* 0x0000000cff097219 */ /* 0x000fe40000011609 */
[----:B------:R-:W-:Y:S01]  /*0970*/  ISETP.NE.AND.EX P0, PT, R31, RZ, PT, P0 ;  /* 0x000000ff1f00720c */ /* 0x000fe20003f05300 */
[----:B------:R1:W3:Y:S01]  /*0980*/  F2I.U32.TRUNC.NTZ R15, R8 ;  /* 0x00000008000f7305 */ /* 0x0002e2000020f000 */
[----:B------:R-:W1:Y:S01]  /*0990*/  LDC R20, c[0x0][0x148] ;  /* 0x00005200ff147b82 */ /* 0x000e620000000800 */
[----:B--2---:R-:W-:-:S07]  /*09a0*/  IMAD R0, R7, R10, R6 ;  /* 0x0000000a07007224 */ /* 0x004fce00078e0206 */
[----:B------:R-:W2:Y:S01]  /*09b0*/  LDC R26, c[0x0][0x600] ;  /* 0x00018000ff1a7b82 */ /* 0x000ea20000000800 */
[-CC-:B----4-:R-:W-:Y:S02]  /*09c0*/  SHF.R.U64 R32, R22, R24.reuse, R9.reuse ;  /* 0x0000001816207219 */ /* 0x190fe40000001209 */
[----:B------:R-:W-:Y:S01]  /*09d0*/  SHF.R.U32.HI R7, RZ, R24, R9 ;  /* 0x00000018ff077219 */ /* 0x000fe20000011609 */
[----:B------:R-:W-:-:S04]  /*09e0*/  IMAD.MOV.U32 R9, RZ, RZ, 0x1 ;  /* 0x00000001ff097424 */ /* 0x000fc800078e00ff */
[----:B------:R-:W4:Y:S01]  /*09f0*/  LDC R21, c[0x0][0x648] ;  /* 0x00019200ff157b82 */ /* 0x000f220000000800 */
[-C--:B0-----:R-:W-:Y:S02]  /*0a00*/  SHF.L.U32 R6, R11, R28.reuse, RZ ;  /* 0x0000001c0b067219 */ /* 0x081fe400000006ff */
[--C-:B------:R-:W-:Y:S02]  /*0a10*/  SHF.R.U64 R24, R32, R28, R7.reuse ;  /* 0x0000001c20187219 */ /* 0x100fe40000001207 */
[----:B------:R-:W-:Y:S02]  /*0a20*/  LOP3.LUT R13, RZ, R6, RZ, 0x33, !PT ;  /* 0x00000006ff0d7212 */ /* 0x000fe400078e33ff */
[-C--:B------:R-:W-:Y:S01]  /*0a30*/  SHF.R.U32.HI R7, RZ, R28.reuse, R7 ;  /* 0x0000001cff077219 */ /* 0x080fe20000011607 */
[----:B------:R-:W0:Y:S01]  /*0a40*/  LDC R23, c[0x0][0x638] ;  /* 0x00018e00ff177b82 */ /* 0x000e220000000800 */
[----:B------:R-:W-:Y:S01]  /*0a50*/  SHF.L.U32 R12, R9, R28, RZ ;  /* 0x0000001c090c7219 */ /* 0x000fe200000006ff */
[----:B------:R-:W-:-:S06]  /*0a60*/  IMAD.MOV.U32 R6, RZ, RZ, R24 ;  /* 0x000000ffff067224 */ /* 0x000fcc00078e0018 */
[----:B------:R-:W0:Y:S01]  /*0a70*/  LDC R109, c[0x0][0x610] ;  /* 0x00018400ff6d7b82 */ /* 0x000e220000000800 */
[----:B-1-3--:R-:W-:Y:S05]  /*0a80*/  @!P0 BRA `(.L_x_6) ;  /* 0x0000000000288947 */ /* 0x00afea0003800000 */
[----:B------:R-:W1:Y:S02]  /*0a90*/  LDC R11, c[0x0][0x64c] ;  /* 0x00019300ff0b7b82 */ /* 0x000e640000000800 */
[----:B-1----:R-:W-:-:S05]  /*0aa0*/  IADD3 R11, P0, R24, R11, RZ ;  /* 0x0000000b180b7210 */ /* 0x002fca0007f1e0ff */
        /* <DEDUP_REMOVED lines=8> */
.L_x_6:
[----:B----4-:R-:W-:Y:S01]  /*0b30*/  SHF.R.U64 R6, R6, R21, R7 ;  /* 0x0000001506067219 */ /* 0x010fe20000001207 */
[----:B--2---:R-:W-:Y:S01]  /*0b40*/  VIADD R7, R26, 0xffffffff ;  /* 0xffffffff1a077836 */ /* 0x004fe20000000000 */
[----:B------:R-:W-:Y:S01]  /*0b50*/  LOP3.LUT R13, R32, R13, RZ, 0xc0, !PT ;  /* 0x0000000d200d7212 */ /* 0x000fe200078ec0ff */
[----:B------:R-:W-:Y:S02]  /*0b60*/  IMAD.MOV R15, RZ, RZ, -R15 ;  /* 0x000000ffff0f7224 */ /* 0x000fe400078e0a0f */
[----:B------:R-:W-:Y:S02]  /*0b70*/  IMAD.MOV R8, RZ, RZ, -R6 ;  /* 0x000000ffff087224 */ /* 0x000fe400078e0a06 */
[----:B------:R-:W-:Y:S01]  /*0b80*/  IMAD R13, R12, R6, R13 ;  /* 0x000000060c0d7224 */ /* 0x000fe200078e020d */
[----:B------:R-:W-:Y:S01]  /*0b90*/  LOP3.LUT R6, R22, R7, RZ, 0xc0, !PT ;  /* 0x0000000716067212 */ /* 0x000fe200078ec0ff */
[----:B------:R-:W-:Y:S02]  /*0ba0*/  @P3 IMAD R0, R20, R15, R3 ;  /* 0x0000000f14003224 */ /* 0x000fe400078e0203 */
[----:B0-----:R-:W-:-:S02]  /*0bb0*/  IMAD R3, R8, R23, R24 ;  /* 0x0000001708037224 */ /* 0x001fc400078e0218 */
[----:B------:R-:W-:Y:S02]  /*0bc0*/  IMAD R109, R13, R109, R0 ;  /* 0x0000006d0d6d7224 */ /* 0x000fe400078e0200 */
[----:B------:R-:W-:Y:S02]  /*0bd0*/  IMAD R6, R3, R26, R6 ;  /* 0x0000001a03067224 */ /* 0x000fe400078e0206 */
[----:B------:R-:W-:Y:S02]  /*0be0*/  IMAD.MOV.U32 R0, RZ, RZ, 0x1 ;  /* 0x00000001ff007424 */ /* 0x000fe400078e00ff */
[----:B------:R-:W-:Y:S01]  /*0bf0*/  IMAD.MOV.U32 R19, RZ, RZ, R25 ;  /* 0x000000ffff137224 */ /* 0x000fe200078e0019 */
[----:B------:R-:W-:Y:S02]  /*0c00*/  SEL R101, R6, R109, !P3 ;  /* 0x0000006d06657207 */ /* 0x000fe40005800000 */
[----:B------:R-:W-:-:S07]  /*0c10*/  SEL R109, R109, R6, !P3 ;  /* 0x000000066d6d7207 */ /* 0x000fce0005800000 */
.L_x_4:
[----:B------:R-:W-:-:S08]  /*0c20*/  NOP ;  /* 0x0000000000007918 */ /* 0x000fd00000000000 */
[----:B------:R-:W0:Y:S02]  /*0c30*/  USETMAXREG.TRY_ALLOC.CTAPOOL UP0, 0xe8 ;  /* 0x000000e8000079c8 */ /* 0x000e240008000600 */
[----:B0-----:R-:W-:-:S13]  /*0c40*/  PLOP3.LUT P0, PT, PT, PT, UP0, 0x80, 0x0 ;  /* 0x000000000000781c */ /* 0x001fda0003f0f008 */
[----:B------:R-:W-:Y:S05]  /*0c50*/  @!P0 BRA `(.L_x_4) ;  /* 0xfffffffc00f08947 */ /* 0x000fea000383ffff */
[----:B------:R-:W-:Y:S01]  /*0c60*/  ULDC.64 UR4, c[0x0][0x598] ;  /* 0x0001660000047ab9 */ /* 0x000fe20000000a00 */
[----:B------:R-:W-:Y:S01]  /*0c70*/  ULDC.64 UR36, c[0x0][0x208] ;  /* 0x0000820000247ab9 */ /* 0x000fe20000000a00 */
[----:B------:R-:W-:-:S04]  /*0c80*/  ISETP.NE.U32.AND P0, PT, RZ, UR4, PT ;  /* 0x00000004ff007c0c */ /* 0x000fc8000bf05070 */
[----:B------:R-:W-:-:S13]  /*0c90*/  ISETP.NE.AND.EX P0, PT, RZ, UR5, PT, P0 ;  /* 0x00000005ff007c0c */ /* 0x000fda000bf05300 */
[----:B------:R-:W-:Y:S05]  /*0ca0*/  @!P0 BRA `(.L_x_7) ;  /* 0x00000000001c8947 */ /* 0x000fea0003800000 */
[----:B------:R-:W0:Y:S02]  /*0cb0*/  LDC.64 R6, c[0x0][0x598] ;  /* 0x00016600ff067b82 */ /* 0x000e240000000a00 */
[----:B0-----:R-:W2:Y:S02]  /*0cc0*/  LDG.E.64 R6, desc[UR36][R6.64] ;  /* 0x0000002406067981 */ /* 0x001ea4000c1e1b00 */
[----:B--2---:R-:W-:-:S04]  /*0cd0*/  ISETP.NE.U32.AND P0, PT, R6, RZ, PT ;  /* 0x000000ff0600720c */ /* 0x004fc80003f05070 */
[----:B------:R-:W-:-:S13]  /*0ce0*/  ISETP.NE.AND.EX P0, PT, R7, RZ, PT, P0 ;  /* 0x000000ff0700720c */ /* 0x000fda0003f05300 */
[----:B------:R-:W-:Y:S05]  /*0cf0*/  @!P0 BRA `(.L_x_7) ;  /* 0x0000000000088947 */ /* 0x000fea0003800000 */
[----:B------:R0:W5:Y:S01]  /*0d00*/  LD.E R88, desc[UR36][R6.64] ;  /* 0x0000002406587980 */ /* 0x000162000c101900 */
[----:B------:R-:W-:Y:S05]  /*0d10*/  BRA `(.L_x_8) ;  /* 0x0000000000247947 */ /* 0x000fea0003800000 */
.L_x_7:
[----:B------:R-:W-:Y:S02]  /*0d20*/  ULDC.64 UR4, c[0x0][0x588] ;  /* 0x0001620000047ab9 */ /* 0x000fe40000000a00 */
[----:B------:R-:W-:-:S04]  /*0d30*/  ISETP.NE.U32.AND P0, PT, RZ, UR4, PT ;  /* 0x00000004ff007c0c */ /* 0x000fc8000bf05070 */
[----:B------:R-:W-:-:S13]  /*0d40*/  ISETP.NE.AND.EX P0, PT, RZ, UR5, PT, P0 ;  /* 0x00000005ff007c0c */ /* 0x000fda000bf05300 */
[----:B------:R-:W-:Y:S05]  /*0d50*/  @!P0 BRA `(.L_x_9) ;  /* 0x00000000000c8947 */ /* 0x000fea0003800000 */
[----:B------:R-:W0:Y:S02]  /*0d60*/  LDC.64 R88, c[0x0][0x588] ;  /* 0x00016200ff587b82 */ /* 0x000e240000000a00 */
[----:B0-----:R1:W5:Y:S01]  /*0d70*/  LDG.E R88, desc[UR36][R88.64] ;  /* 0x0000002458587981 */ /* 0x001362000c1e1900 */
[----:B------:R-:W-:Y:S05]  /*0d80*/  BRA `(.L_x_8) ;  /* 0x0000000000087947 */ /* 0x000fea0003800000 */
.L_x_9:
[----:B------:R-:W-:Y:S02]  /*0d90*/  ULDC UR4, c[0x0][0x580] ;  /* 0x0001600000047ab9 */ /* 0x000fe40000000800 */
[----:B------:R-:W-:-:S07]  /*0da0*/  IMAD.U32 R88, RZ, RZ, UR4 ;  /* 0x00000004ff587e24 */ /* 0x000fce000f8e00ff */
.L_x_8:
[----:B------:R-:W-:Y:S02]  /*0db0*/  ULDC.64 UR4, c[0x0][0x5a0] ;  /* 0x0001680000047ab9 */ /* 0x000fe40000000a00 */
[----:B------:R-:W-:-:S04]  /*0dc0*/  ISETP.NE.U32.AND P0, PT, RZ, UR4, PT ;  /* 0x00000004ff007c0c */ /* 0x000fc8000bf05070 */
[----:B------:R-:W-:-:S13]  /*0dd0*/  ISETP.NE.AND.EX P0, PT, RZ, UR5, PT, P0 ;  /* 0x00000005ff007c0c */ /* 0x000fda000bf05300 */
[----:B------:R-:W-:Y:S05]  /*0de0*/  @!P0 BRA `(.L_x_10) ;  /* 0x00000000001c8947 */ /* 0x000fea0003800000 */
[----:B0-----:R-:W0:Y:S02]  /*0df0*/  LDC.64 R6, c[0x0][0x5a0] ;  /* 0x00016800ff067b82 */ /* 0x001e240000000a00 */
[----:B0-----:R-:W2:Y:S02]  /*0e00*/  LDG.E.64 R6, desc[UR36][R6.64] ;  /* 0x0000002406067981 */ /* 0x001ea4000c1e1b00 */
[----:B--2---:R-:W-:-:S04]  /*0e10*/  ISETP.NE.U32.AND P0, PT, R6, RZ, PT ;  /* 0x000000ff0600720c */ /* 0x004fc80003f05070 */
[----:B------:R-:W-:-:S13]  /*0e20*/  ISETP.NE.AND.EX P0, PT, R7, RZ, PT, P0 ;  /* 0x000000ff0700720c */ /* 0x000fda0003f05300 */
[----:B------:R-:W-:Y:S05]  /*0e30*/  @!P0 BRA `(.L_x_10) ;  /* 0x0000000000088947 */ /* 0x000fea0003800000 */
[----:B-1----:R0:W5:Y:S01]  /*0e40*/  LD.E R89, desc[UR36][R6.64] ;  /* 0x0000002406597980 */ /* 0x002162000c101900 */
[----:B------:R-:W-:Y:S05]  /*0e50*/  BRA `(.L_x_11) ;  /* 0x0000000000247947 */ /* 0x000fea0003800000 */
.L_x_10:
[----:B------:R-:W-:Y:S02]  /*0e60*/  ULDC.64 UR4, c[0x0][0x590] ;  /* 0x0001640000047ab9 */ /* 0x000fe40000000a00 */
[----:B------:R-:W-:-:S04]  /*0e70*/  ISETP.NE.U32.AND P0, PT, RZ, UR4, PT ;  /* 0x00000004ff007c0c */ /* 0x000fc8000bf05070 */
[----:B------:R-:W-:-:S13]  /*0e80*/  ISETP.NE.AND.EX P0, PT, RZ, UR5, PT, P0 ;  /* 0x00000005ff007c0c */ /* 0x000fda000bf05300 */
[----:B------:R-:W-:Y:S05]  /*0e90*/  @!P0 BRA `(.L_x_12) ;  /* 0x00000000000c8947 */ /* 0x000fea0003800000 */
[----:B0-----:R-:W1:Y:S02]  /*0ea0*/  LDC.64 R6, c[0x0][0x590] ;  /* 0x00016400ff067b82 */ /* 0x001e640000000a00 */
[----:B-1----:R1:W5:Y:S01]  /*0eb0*/  LDG.E R89, desc[UR36][R6.64] ;  /* 0x0000002406597981 */ /* 0x002362000c1e1900 */
[----:B------:R-:W-:Y:S05]  /*0ec0*/  BRA `(.L_x_11) ;  /* 0x0000000000087947 */ /* 0x000fea0003800000 */
.L_x_12:
[----:B------:R-:W-:Y:S02]  /*0ed0*/  ULDC UR4, c[0x0][0x584] ;  /* 0x0001610000047ab9 */ /* 0x000fe40000000800 */
[----:B-1----:R-:W-:-:S07]  /*0ee0*/  IMAD.U32 R89, RZ, RZ, UR4 ;  /* 0x00000004ff597e24 */ /* 0x002fce000f8e00ff */
.L_x_11:
[----:B------:R-:W-:-:S13]  /*0ef0*/  LOP3.LUT P0, RZ, R0, 0xff, RZ, 0xc0, !PT ;  /* 0x000000ff00ff7812 */ /* 0x000fda000780c0ff */
[----:B------:R-:W-:Y:S05]  /*0f00*/  @!P0 EXIT ;  /* 0x000000000000894d */ /* 0x000fea0003800000 */
[----:B------:R-:W2:Y:S01]  /*0f10*/  LDC R91, c[0x0][0x658] ;  /* 0x00019600ff5b7b82 */ /* 0x000ea20000000800 */
[----:B------:R-:W-:Y:S01]  /*0f20*/  ULDC.64 UR6, c[0x0][0x288] ;  /* 0x0000a20000067ab9 */ /* 0x000fe20000000a00 */
[----:B------:R-:W-:Y:S01]  /*0f30*/  LOP3.LUT R14, R14, 0x1, RZ, 0xc0, !PT ;  /* 0x000000010e0e7812 */ /* 0x000fe200078ec0ff */
[----:B------:R-:W-:Y:S01]  /*0f40*/  UIADD3 UR4, UR7, 0x7f, URZ ;  /* 0x0000007f07047890 */ /* 0x000fe2000fffe03f */
[----:B------:R-:W-:Y:S01]  /*0f50*/  SHF.R.U32.HI R0, RZ, 0x2, R4 ;  /* 0x00000002ff007819 */ /* 0x000fe20000011604 */
[----:B------:R-:W-:Y:S01]  /*0f60*/  IMAD.U32 R3, RZ, RZ, UR6 ;  /* 0x00000006ff037e24 */ /* 0x000fe2000f8e00ff */
[----:B------:R-:W-:Y:S01]  /*0f70*/  SHF.R.U32.HI R5, RZ, 0x1, R5 ;  /* 0x00000001ff057819 */ /* 0x000fe20000011605 */
[----:B------:R-:W-:Y:S01]  /*0f80*/  USHF.R.S32.HI UR5, URZ, 0x1f, UR4 ;  /* 0x0000001f3f057899 */ /* 0x000fe20008011404 */
[----:B------:R-:W3:Y:S01]  /*0f90*/  LDC.64 R94, c[0x0][0x5c8] ;  /* 0x00017200ff5e7b82 */ /* 0x000ee20000000a00 */
[----:B------:R-:W-:Y:S01]  /*0fa0*/  LOP3.LUT R90, R4, 0x3, RZ, 0xc0, !PT ;  /* 0x00000003045a7812 */ /* 0x000fe200078ec0ff */
[----:B01----:R-:W-:Y:S01]  /*0fb0*/  IMAD.SHL.U32 R7, R14, 0x40, RZ ;  /* 0x000000400e077824 */ /* 0x003fe200078e00ff */
[----:B------:R-:W-:Y:S01]  /*0fc0*/  LOP3.LUT R0, R0, 0x7, RZ, 0xc0, !PT ;  /* 0x0000000700007812 */ /* 0x000fe200078ec0ff */
[----:B------:R-:W-:Y:S01]  /*0fd0*/  ULEA.HI UR5, UR5, UR4, URZ, 0x7 ;  /* 0x0000000405057291 */ /* 0x000fe2000f8f383f */
[----:B------:R-:W-:Y:S01]  /*0fe0*/  LOP3.LUT R5, R5, 0x30, RZ, 0xc0, !PT ;  /* 0x0000003005057812 */ /* 0x000fe200078ec0ff */
[----:B------:R-:W-:Y:S01]  /*0ff0*/  IMAD R90, R90, -0x2, R3 ;  /* 0xfffffffe5a5a7824 */ /* 0x000fe200078e0203 */
[--C-:B------:R-:W-:Y:S01]  /*1000*/  LOP3.LUT R22, R7, 0x40, R0.reuse, 0xe2, !PT ;  /* 0x0000004007167812 */ /* 0x100fe200078ee200 */
[----:B------:R-:W0:Y:S01]  /*1010*/  LDC R98, c[0x0][0x600] ;  /* 0x00018000ff627b82 */ /* 0x000e220000000800 */
[----:B------:R-:W-:Y:S01]  /*1020*/  IADD3 R3, RZ, -R5, -R0 ;  /* 0x80000005ff037210 */ /* 0x000fe20007ffe800 */
[----:B------:R-:W-:Y:S01]  /*1030*/  IMAD.MOV.U32 R0, RZ, RZ, -0x1 ;  /* 0xffffffffff007424 */ /* 0x000fe200078e00ff */
[----:B------:R-:W-:Y:S01]  /*1040*/  USHF.R.S32.HI UR43, URZ, 0x7, UR5 ;  /* 0x000000073f2b7899 */ /* 0x000fe20008011405 */
[----:B------:R-:W-:Y:S01]  /*1050*/  IMAD.MOV.U32 R6, RZ, RZ, 0x1 ;  /* 0x00000001ff067424 */ /* 0x000fe200078e00ff */
[----:B------:R-:W-:Y:S01]  /*1060*/  LOP3.LUT R97, R4, 0x80, RZ, 0xc0, !PT ;  /* 0x0000008004617812 */ /* 0x000fe200078ec0ff */
[----:B------:R-:W-:Y:S01]  /*1070*/  IMAD R3, R14, -0x40, R3 ;  /* 0xffffffc00e037824 */ /* 0x000fe200078e0203 */
[----:B------:R-:W-:Y:S01]  /*1080*/  UISETP.LT.AND UP0, UPT, UR43, 0x1, UPT ;  /* 0x000000012b00788c */ /* 0x000fe2000bf01270 */
[----:B--2---:R-:W-:Y:S01]  /*1090*/  SHF.L.U32 R0, R0, R91, RZ ;  /* 0x0000005b00007219 */ /* 0x004fe200000006ff */
[----:B------:R-:W-:Y:S01]  /*10a0*/  ULDC UR4, c[0x0][0x284] ;  /* 0x0000a10000047ab9 */ /* 0x000fe20000000800 */
[----:B------:R-:W-:Y:S01]  /*10b0*/  LOP3.LUT R22, R22, R5, RZ, 0xfc, !PT ;  /* 0x0000000516167212 */ /* 0x000fe200078efcff */
[----:B------:R-:W-:Y:S01]  /*10c0*/  USEL UR44, UR43, 0x1, UP0 ;  /* 0x000000012b2c7887 */ /* 0x000fe20008000000 */
[----:B------:R-:W-:Y:S01]  /*10d0*/  SHF.L.U32 R91, R6, R91, RZ ;  /* 0x0000005b065b7219 */ /* 0x000fe200000006ff */
[----:B------:R-:W-:Y:S01]  /*10e0*/  IMAD.SHL.U32 R96, R4, 0x2, RZ ;  /* 0x0000000204607824 */ /* 0x000fe200078e00ff */
[----:B------:R-:W-:Y:S01]  /*10f0*/  LOP3.LUT R116, R18, 0x1, RZ, 0xfc, !PT ;  /* 0x0000000112747812 */ /* 0x000fe200078efcff */
[----:B------:R-:W-:Y:S01]  /*1100*/  VIADD R100, R3, UR4 ;  /* 0x0000000403647c36 */ /* 0x000fe20008000000 */
[C-C-:B---3--:R-:W-:Y:S01]  /*1110*/  SHF.L.U64.HI R92, R94.reuse, 0x7, R95.reuse ;  /* 0x000000075e5c7819 */ /* 0x148fe2000001025f */
[----:B------:R-:W-:Y:S01]  /*1120*/  IMAD.MOV.U32 R23, RZ, RZ, RZ ;  /* 0x000000ffff177224 */ /* 0x000fe200078e00ff */
[C---:B------:R-:W-:Y:S01]  /*1130*/  SHF.L.U64.HI R93, R94.reuse, 0x3, R95 ;  /* 0x000000035e5d7819 */ /* 0x040fe2000001025f */
[C---:B------:R-:W-:Y:S01]  /*1140*/  IMAD.SHL.U32 R95, R94.reuse, 0x80, RZ ;  /* 0x000000805e5f7824 */ /* 0x040fe200078e00ff */
[----:B------:R-:W-:Y:S01]  /*1150*/  SHF.R.U32.HI R97, RZ, 0x7, R97 ;  /* 0x00000007ff617819 */ /* 0x000fe20000011661 */
[----:B------:R-:W-:Y:S01]  /*1160*/  IMAD.SHL.U32 R94, R94, 0x8, RZ ;  /* 0x000000085e5e7824 */ /* 0x000fe200078e00ff */
[----:B------:R-:W-:Y:S01]  /*1170*/  LOP3.LUT R99, RZ, R0, RZ, 0x33, !PT ;  /* 0x00000000ff637212 */ /* 0x000fe200078e33ff */
[----:B------:R-:W-:Y:S01]  /*1180*/  UIADD3 UR44, UR43, -UR44, URZ ;  /* 0x8000002c2b2c7290 */ /* 0x000fe2000fffe03f */
[----:B0-----:R-:W-:Y:S01]  /*1190*/  VIADD R98, R98, 0xffffffff ;  /* 0xffffffff62627836 */ /* 0x001fe20000000000 */
[----:B------:R-:W-:Y:S01]  /*11a0*/  UMOV UR40, URZ ;  /* 0x0000003f00287c82 */ /* 0x000fe20008000000 */
[----:B------:R-:W-:-:S09]  /*11b0*/  UMOV UR42, URZ ;  /* 0x0000003f002a7c82 */ /* 0x000fd20008000000 */
.L_x_156:
[----:B0-----:R-:W0:Y:S01]  /*11c0*/  SHFL.IDX PT, R0, R97, RZ, 0x1f ;  /* 0x00001fff61007589 */ /* 0x001e2200000e0000 */
[----:B-1----:R-:W1:Y:S01]  /*11d0*/  S2UR UR7, SR_CgaCtaId ;  /* 0x00000000000779c3 */ /* 0x002e620000008800 */
[----:B------:R-:W-:Y:S01]  /*11e0*/  UMOV UR6, 0x400 ;  /* 0x0000040000067882 */ /* 0x000fe20000000000 */
[----:B0-----:R-:W-:Y:S01]  /*11f0*/  R2UR UR4, R0 ;  /* 0x00000000000472ca */ /* 0x001fe200000e0000 */
[----:B-1----:R-:W-:-:S12]  /*1200*/  ULEA UR46, UR7, UR6, 0x18 ;  /* 0x00000006072e7291 */ /* 0x002fd8000f8ec03f */
[----:B------:R-:W-:-:S04]  /*1210*/  ULEA.HI UR5, UR4, UR4, URZ, 0x1 ;  /* 0x0000000404057291 */ /* 0x000fc8000f8f083f */
[----:B------:R-:W-:-:S04]  /*1220*/  ULOP3.LUT UR5, UR5, 0x7fffe, URZ, 0xc0, !UPT ;  /* 0x0007fffe05057892 */ /* 0x000fc8000f8ec03f */
[----:B------:R-:W-:-:S03]  /*1230*/  UIADD3 UR5, UR4, -UR5, URZ ;  /* 0x8000000504057290 */ /* 0x000fc6000fffe03f */
[----:B------:R-:W-:Y:S01]  /*1240*/  ULDC UR4, c[0x0][0x28c] ;  /* 0x0000a30000047ab9 */ /* 0x000fe20000000800 */
[----:B------:R-:W-:Y:S01]  /*1250*/  ULEA UR5, UR5, UR46, 0xd ;  /* 0x0000002e05057291 */ /* 0x000fe2000f8e683f */
[----:B------:R-:W-:-:S03]  /*1260*/  ISETP.LT.AND P0, PT, RZ, UR4, PT ;  /* 0x00000004ff007c0c */ /* 0x000fc6000bf01270 */
[----:B------:R-:W-:-:S04]  /*1270*/  UIADD3 UR5, UR5, 0x100, URZ ;  /* 0x0000010005057890 */ /* 0x000fc8000fffe03f */
[----:B------:R-:W-:-:S04]  /*1280*/  USHF.R.U32.HI UR5, URZ, 0x4, UR5 ;  /* 0x000000043f057899 */ /* 0x000fc80008011605 */
[----:B------:R-:W-:-:S04]  /*1290*/  ULOP3.LUT UR5, UR5, 0x3fff, URZ, 0xc0, !UPT ;  /* 0x00003fff05057892 */ /* 0x000fc8000f8ec03f */
[----:B------:R-:W-:Y:S01]  /*12a0*/  ULOP3.LUT UR45, UR5, 0x10000, URZ, 0xfc, !UPT ;  /* 0x00010000052d7892 */ /* 0x000fe2000f8efc3f */
[----:B--2345:R-:W-:Y:S11]  /*12b0*/  @P0 BRA `(.L_x_13) ;  /* 0x0000000000400947 */ /* 0x03cff60003800000 */
[----:B------:R-:W-:Y:S01]  /*12c0*/  MOV R0, 0x0 ;  /* 0x0000000000007802 */ /* 0x000fe20000000f00 */
[----:B------:R-:W-:Y:S01]  /*12d0*/  ULDC.64 UR4, c[0x4][0x68] ;  /* 0x01001a0000047ab9 */ /* 0x000fe20000000a00 */
[----:B------:R-:W-:Y:S01]  /*12e0*/  ULDC.64 UR6, c[0x4][0x8] ;  /* 0x0100020000067ab9 */ /* 0x000fe20000000a00 */
[----:B------:R-:W-:Y:S01]  /*12f0*/  IMAD.U32 R4, RZ, RZ, UR4 ;  /* 0x00000004ff047e24 */ /* 0x000fe2000f8e00ff */
[----:B------:R0:W1:Y:S01]  /*1300*/  LDC.64 R14, c[0x4][R0] ;  /* 0x01000000000e7b82 */ /* 0x0000620000000a00 */
[----:B------:R-:W-:Y:S01]  /*1310*/  IMAD.U32 R5, RZ, RZ, UR5 ;  /* 0x00000005ff057e24 */ /* 0x000fe2000f8e00ff */
[----:B------:R-:W-:Y:S01]  /*1320*/  ULDC.64 UR4, c[0x4][0x70] ;  /* 0x01001c0000047ab9 */ /* 0x000fe20000000a00 */
[----:B------:R-:W-:Y:S02]  /*1330*/  IMAD.U32 R10, RZ, RZ, UR6 ;  /* 0x00000006ff0a7e24 */ /* 0x000fe4000f8e00ff */
[----:B------:R-:W-:Y:S02]  /*1340*/  IMAD.U32 R6, RZ, RZ, UR4 ;  /* 0x00000004ff067e24 */ /* 0x000fe4000f8e00ff */
[----:B------:R-:W-:-:S02]  /*1350*/  IMAD.U32 R7, RZ, RZ, UR5 ;  /* 0x00000005ff077e24 */ /* 0x000fc4000f8e00ff */
[----:B------:R-:W-:Y:S02]  /*1360*/  IMAD.U32 R11, RZ, RZ, UR7 ;  /* 0x00000007ff0b7e24 */ /* 0x000fe4000f8e00ff */
[----:B------:R-:W-:Y:S02]  /*1370*/  IMAD.MOV.U32 R8, RZ, RZ, 0x1e1 ;  /* 0x000001e1ff087424 */ /* 0x000fe400078e00ff */
[----:B------:R-:W-:Y:S02]  /*1380*/  IMAD.MOV.U32 R12, RZ, RZ, 0x1 ;  /* 0x00000001ff0c7424 */ /* 0x000fe400078e00ff */
[----:B0-----:R-:W-:-:S07]  /*1390*/  IMAD.MOV.U32 R13, RZ, RZ, RZ ;  /* 0x000000ffff0d7224 */ /* 0x001fce00078e00ff */
[----:B------:R-:W-:-:S07]  /*13a0*/  LEPC R20, `(.L_x_13) ;  /* 0x000000001014794e */ /* 0x000fce0000000000 */
[----:B-1---5:R-:W-:Y:S05]  /*13b0*/  CALL.ABS.NOINC R14 ;  /* 0x000000000e007343 */ /* 0x022fea0003c00000 */
.L_x_13:
[----:B------:R-:W-:-:S13]  /*13c0*/  ISETP.NE.AND P0, PT, R116, 0x3, PT ;  /* 0x000000037400780c */ /* 0x000fda0003f05270 */
[----:B------:R-:W-:Y:S05]  /*13d0*/  @!P0 BRA `(.L_x_14) ;  /* 0x0000000000048947 */ /* 0x000fea0003800000 */
[----:B------:R-:W-:Y:S01]  /*13e0*/  BPT.TRAP 0x1 ;  /* 0x000000040000795c */ /* 0x000fe20000300000 */
.L_x_14:
[----:B------:R-:W-:Y:S02]  /*13f0*/  IMAD.U32 R3, RZ, RZ, UR42 ;  /* 0x0000002aff037e24 */ /* 0x000fe4000f8e00ff */
[----:B------:R-:W-:-:S03]  /*1400*/  IMAD.U32 R0, RZ, RZ, UR40 ;  /* 0x00000028ff007e24 */ /* 0x000fc6000f8e00ff */
[----:B------:R-:W-:Y:S02]  /*1410*/  LEA R3, R3, UR46, 0x3 ;  /* 0x0000002e03037c11 */ /* 0x000fe4000f8e18ff */
[----:B------:R-:W-:-:S04]  /*1420*/  SHF.L.U32 R0, R0, 0x1f, RZ ;  /* 0x0000001f00007819 */ /* 0x000fc800000006ff */
[----:B------:R0:W1:Y:S01]  /*1430*/  SYNCS.PHASECHK.TRANS64.TRYWAIT P1, [R3+URZ], R0 ;  /* 0x00000000030075a7 */ /* 0x000062000802017f */
[----:B------:R-:W-:Y:S05]  /*1440*/  @!P0 BRA `(.L_x_15) ;  /* 0x0000000000048947 */ /* 0x000fea0003800000 */
[----:B------:R-:W-:Y:S01]  /*1450*/  BPT.TRAP 0x1 ;  /* 0x000000040000795c */ /* 0x000fe20000300000 */
.L_x_15:
[----:B------:R-:W-:-:S05]  /*1460*/  IMAD.U32 R4, RZ, RZ, UR44 ;  /* 0x0000002cff047e24 */ /* 0x000fca000f8e00ff */
[----:B------:R-:W-:Y:S01]  /*1470*/  ISETP.GE.AND P2, PT, R4, 0x1, PT ;  /* 0x000000010400780c */ /* 0x000fe20003f46270 */
[----:B-1----:R-:W-:-:S12]  /*1480*/  @P1 BRA `(.L_x_16) ;  /* 0x0000000000081947 */ /* 0x002fd80003800000 */
[----:B------:R-:W1:Y:S02]  /*1490*/  SYNCS.PHASECHK.TRANS64.TRYWAIT P1, [R3+URZ], R0 ;  /* 0x00000000030075a7 */ /* 0x000e64000802017f */
[----:B-1----:R-:W-:Y:S05]  /*14a0*/  @!P1 BRA `(.L_x_17) ;  /* 0x0000007800b89947 */ /* 0x002fea0003800000 */
.L_x_16:
[----:B------:R-:W-:Y:S05]  /*14b0*/  WARPSYNC.ALL ;  /* 0x0000000000007948 */ /* 0x000fea0003800000 */
[----:B------:R-:W-:Y:S01]  /*14c0*/  UIADD3 UR4, UR46, 0x20100, URZ ;  /* 0x000201002e047890 */ /* 0x000fe2000fffe03f */
[----:B------:R-:W-:Y:S01]  /*14d0*/  WARPGROUP.ARRIVE ;  /* 0x00000000000079c5 */ /* 0x000fe20000000000 */
[----:B------:R-:W-:Y:S02]  /*14e0*/  ULEA UR6, UR42, UR45, 0xc ;  /* 0x0000002d2a067291 */ /* 0x000fe4000f8e603f */
[----:B------:R-:W-:Y:S01]  /*14f0*/  USHF.R.U32.HI UR4, URZ, 0x4, UR4 ;  /* 0x000000043f047899 */ /* 0x000fe20008011604 */
[----:B------:R-:W-:Y:S01]  /*1500*/  UMOV UR13, 0x40000040 ;  /* 0x40000040000d7882 */ /* 0x000fe20000000000 */
[----:B------:R-:W-:-:S02]  /*1510*/  UMOV UR15, 0x40000040 ;  /* 0x40000040000f7882 */ /* 0x000fc40000000000 */
[----:B------:R-:W-:Y:S01]  /*1520*/  ULOP3.LUT UR4, UR4, 0x3fff, URZ, 0xc0, !UPT ;  /* 0x00003fff04047892 */ /* 0x000fe2000f8ec03f */
[----:B------:R-:W-:Y:S01]  /*1530*/  UMOV UR12, UR6 ;  /* 0x00000006000c7c82 */ /* 0x000fe20008000000 */
[----:B------:R-:W-:Y:S02]  /*1540*/  UIADD3 UR5, UR6, 0x400, URZ ;  /* 0x0000040006057890 */ /* 0x000fe4000fffe03f */
[----:B------:R-:W-:Y:S02]  /*1550*/  ULOP3.LUT UR8, UR4, 0x10000, URZ, 0xfc, !UPT ;  /* 0x0001000004087892 */ /* 0x000fe4000f8efc3f */
[----:B------:R-:W-:Y:S02]  /*1560*/  UIADD3 UR7, UR6, 0x806, URZ ;  /* 0x0000080606077890 */ /* 0x000fe4000fffe03f */
[----:B------:R-:W-:Y:S02]  /*1570*/  ULEA UR4, UR42, UR8, 0xa ;  /* 0x000000082a047291 */ /* 0x000fe4000f8e503f */
[----:B------:R-:W-:-:S02]  /*1580*/  UIADD3 UR10, UR6, 0xc06, URZ ;  /* 0x00000c06060a7890 */ /* 0x000fc4000fffe03f */
[----:B------:R-:W-:-:S03]  /*1590*/  UIADD3 UR9, UR4, 0x206, URZ ;  /* 0x0000020604097890 */ /* 0x000fc6000fffe03f */
[----:B------:R-:W-:Y:S02]  /*15a0*/  UMOV UR14, UR4 ;  /* 0x00000004000e7c82 */ /* 0x000fe40008000000 */
[----:B------:R-:W-:Y:S01]  /*15b0*/  HGMMA.64x64x16.F32 R56, gdesc[UR12], RZ, !UPT, gsb0 ;  /* 0x00e000000c3879f0 */ /* 0x000fe2000c0008ff */
[----:B------:R-:W-:Y:S01]  /*15c0*/  UMOV UR12, UR5 ;  /* 0x00000005000c7c82 */ /* 0x000fe20008000000 */
[----:B------:R-:W-:Y:S01]  /*15d0*/  UMOV UR13, 0x40000040 ;  /* 0x40000040000d7882 */ /* 0x000fe20000000000 */
[----:B------:R-:W-:Y:S01]  /*15e0*/  UIADD3 UR5, UR6, 0x402, URZ ;  /* 0x0000040206057890 */ /* 0x000fe2000fffe03f */
[----:B------:R-:W-:Y:S02]  /*15f0*/  WARPGROUP.DEPBAR.LE gsb0, 0x0 ;  /* 0x00008000000079c5 */ /* 0x000fe40000010000 */
[----:B------:R-:W-:-:S06]  /*1600*/  WARPGROUP.ARRIVE ;  /* 0x00000000000079c5 */ /* 0x000fcc0000000000 */
[----:B------:R-:W-:Y:S01]  /*1610*/  HGMMA.64x64x16.F32 R24, gdesc[UR12], RZ, !UPT, gsb0 ;  /* 0x00e000000c1879f0 */ /* 0x000fe2000c0008ff */
[----:B------:R-:W-:Y:S02]  /*1620*/  UIADD3 UR12, UR6, 0x2, URZ ;  /* 0x00000002060c7890 */ /* 0x000fe4000fffe03f */
[----:B------:R-:W-:Y:S01]  /*1630*/  UIADD3 UR14, UR4, 0x2, URZ ;  /* 0x00000002040e7890 */ /* 0x000fe2000fffe03f */
[----:B------:R-:W-:Y:S01]  /*1640*/  UMOV UR13, 0x40000040 ;  /* 0x40000040000d7882 */ /* 0x000fe20000000000 */
[----:B------:R-:W-:Y:S01]  /*1650*/  UMOV UR15, 0x40000040 ;  /* 0x40000040000f7882 */ /* 0x000fe20000000000 */
[----:B------:R-:W-:Y:S02]  /*1660*/  WARPGROUP.DEPBAR.LE gsb0, 0x0 ;  /* 0x00008000000079c5 */ /* 0x000fe40000010000 */
[----:B------:R-:W-:-:S06]  /*1670*/  WARPGROUP.ARRIVE ;  /* 0x00000000000079c5 */ /* 0x000fcc0000000000 */
[----:B------:R-:W-:Y:S01]  /*1680*/  HGMMA.64x64x16.F32 R56, gdesc[UR12], R56, gsb0 ;  /* 0x00e000000c3879f0 */ /* 0x000fe20008000838 */
[----:B------:R-:W-:Y:S01]  /*1690*/  UMOV UR12, UR5 ;  /* 0x00000005000c7c82 */ /* 0x000fe20008000000 */
[----:B------:R-:W-:Y:S01]  /*16a0*/  UMOV UR13, 0x40000040 ;  /* 0x40000040000d7882 */ /* 0x000fe20000000000 */
[----:B------:R-:W-:Y:S01]  /*16b0*/  UIADD3 UR5, UR6, 0x404, URZ ;  /* 0x0000040406057890 */ /* 0x000fe2000fffe03f */
[----:B------:R-:W-:Y:S02]  /*16c0*/  WARPGROUP.DEPBAR.LE gsb0, 0x0 ;  /* 0x00008000000079c5 */ /* 0x000fe40000010000 */
[----:B------:R-:W-:-:S06]  /*16d0*/  WARPGROUP.ARRIVE ;  /* 0x00000000000079c5 */ /* 0x000fcc0000000000 */
[----:B------:R-:W-:Y:S01]  /*16e0*/  HGMMA.64x64x16.F32 R24, gdesc[UR12], R24, gsb0 ;  /* 0x00e000000c1879f0 */ /* 0x000fe20008000818 */
        /* <DEDUP_REMOVED lines=56> */
[----:B------:R-:W-:Y:S01]  /*1a70*/  UMOV UR4, UR7 ;  /* 0x0000000700047c82 */ /* 0x000fe20008000000 */
[----:B------:R-:W-:Y:S01]  /*1a80*/  UMOV UR6, UR9 ;  /* 0x0000000900067c82 */ /* 0x000fe20008000000 */
[----:B------:R-:W-:Y:S01]  /*1a90*/  UMOV UR7, 0x40000040 ;  /* 0x4000004000077882 */ /* 0x000fe20000000000 */
[----:B------:R-:W-:Y:S02]  /*1aa0*/  WARPGROUP.DEPBAR.LE gsb0, 0x0 ;  /* 0x00008000000079c5 */ /* 0x000fe40000010000 */
[----:B------:R-:W-:-:S06]  /*1ab0*/  WARPGROUP.ARRIVE ;  /* 0x00000000000079c5 */ /* 0x000fcc0000000000 */
[----:B------:R-:W-:Y:S01]  /*1ac0*/  HGMMA.64x64x16.F32 R56, gdesc[UR12], R56, gsb0 ;  /* 0x00e000000c3879f0 */ /* 0x000fe20008000838 */
[----:B------:R-:W-:Y:S01]  /*1ad0*/  UMOV UR12, UR5 ;  /* 0x00000005000c7c82 */ /* 0x000fe20008000000 */
[----:B------:R-:W-:Y:S01]  /*1ae0*/  UMOV UR13, 0x40000040 ;  /* 0x40000040000d7882 */ /* 0x000fe20000000000 */
[----:B------:R-:W-:Y:S01]  /*1af0*/  UMOV UR5, 0x40000040 ;  /* 0x4000004000057882 */ /* 0x000fe20000000000 */
[----:B------:R-:W-:Y:S02]  /*1b00*/  WARPGROUP.DEPBAR.LE gsb0, 0x0 ;  /* 0x00008000000079c5 */ /* 0x000fe40000010000 */
[----:B------:R-:W-:-:S06]  /*1b10*/  WARPGROUP.ARRIVE ;  /* 0x00000000000079c5 */ /* 0x000fcc0000000000 */
[----:B------:R-:W-:Y:S03]  /*1b20*/  HGMMA.64x64x16.F32 R24, gdesc[UR12], R24, gsb0 ;  /* 0x00e000000c1879f0 */ /* 0x000fe60008000818 */
[----:B------:R-:W-:Y:S02]  /*1b30*/  WARPGROUP.DEPBAR.LE gsb0, 0x0 ;  /* 0x00008000000079c5 */ /* 0x000fe40000010000 */
[----:B------:R-:W-:-:S06]  /*1b40*/  WARPGROUP.ARRIVE ;  /* 0x00000000000079c5 */ /* 0x000fcc0000000000 */
[----:B------:R-:W-:Y:S01]  /*1b50*/  HGMMA.64x64x16.F32 R56, gdesc[UR4], R56, gsb0 ;  /* 0x00e00000043879f0 */ /* 0x000fe20008000838 */
[----:B------:R-:W-:Y:S01]  /*1b60*/  UMOV UR4, UR10 ;  /* 0x0000000a00047c82 */ /* 0x000fe20008000000 */
[----:B------:R-:W-:Y:S01]  /*1b70*/  UMOV UR5, 0x40000040 ;  /* 0x4000004000057882 */ /* 0x000fe20000000000 */
[----:B------:R-:W-:Y:S02]  /*1b80*/  WARPGROUP.DEPBAR.LE gsb0, 0x0 ;  /* 0x00008000000079c5 */ /* 0x000fe40000010000 */
[----:B------:R-:W-:-:S06]  /*1b90*/  WARPGROUP.ARRIVE ;  /* 0x00000000000079c5 */ /* 0x000fcc0000000000 */
[----:B------:R-:W-:Y:S03]  /*1ba0*/  HGMMA.64x64x16.F32 R24, gdesc[UR4], R24, gsb0 ;  /* 0x00e00000041879f0 */ /* 0x000fe60008000818 */
[----:B------:R-:W-:Y:S02]  /*1bb0*/  WARPGROUP.DEPBAR.LE gsb0, 0x0 ;  /* 0x00008000000079c5 */ /* 0x000fe40000010000 */
[----:B------:R-:W-:Y:S05]  /*1bc0*/  @!P2 BRA `(.L_x_18) ;  /* 0x00000008004ca947 */ /* 0x000fea0003800000 */
[----:B------:R-:W-:Y:S01]  /*1bd0*/  UIADD3 UR13, UR42, 0x1, URZ ;  /* 0x000000012a0d7890 */ /* 0x000fe2000fffe03f */
[----:B01----:R-:W-:Y:S01]  /*1be0*/  IMAD.U32 R0, RZ, RZ, UR44 ;  /* 0x0000002cff007e24 */ /* 0x003fe2000f8e00ff */
[----:B------:R-:W-:Y:S02]  /*1bf0*/  UMOV UR9, UR42 ;  /* 0x0000002a00097c82 */ /* 0x000fe40008000000 */
[----:B------:R-:W-:-:S04]  /*1c00*/  UISETP.NE.AND UP0, UPT, UR13, 0x2, UPT ;  /* 0x000000020d00788c */ /* 0x000fc8000bf05270 */
[----:B------:R-:W-:Y:S02]  /*1c10*/  USEL UR4, URZ, 0x1, UP0 ;  /* 0x000000013f047887 */ /* 0x000fe40008000000 */
[----:B------:R-:W-:Y:S02]  /*1c20*/  USEL UR13, UR13, URZ, UP0 ;  /* 0x0000003f0d0d7287 */ /* 0x000fe40008000000 */
[----:B------:R-:W-:-:S06]  /*1c30*/  ULOP3.LUT UR4, UR40, UR4, URZ, 0x3c, !UPT ;  /* 0x0000000428047292 */ /* 0x000fcc000f8e3c3f */
[----:B------:R-:W-:-:S07]  /*1c40*/  IMAD.U32 R5, RZ, RZ, UR4 ;  /* 0x00000004ff057e24 */ /* 0x000fce000f8e00ff */
.L_x_25:
[----:B01----:R-:W-:Y:S05]  /*1c50*/  @!P0 BRA `(.L_x_19) ;  /* 0x0000000000048947 */ /* 0x003fea0003800000 */
[----:B------:R-:W-:Y:S01]  /*1c60*/  BPT.TRAP 0x1 ;  /* 0x000000040000795c */ /* 0x000fe20000300000 */
.L_x_19:
[----:B------:R-:W0:Y:S01]  /*1c70*/  S2UR UR4, SR_CgaCtaId ;  /* 0x00000000000479c3 */ /* 0x000e220000008800 */
[----:B------:R-:W-:Y:S01]  /*1c80*/  UMOV UR10, 0x400 ;  /* 0x00000400000a7882 */ /* 0x000fe20000000000 */
[----:B------:R-:W-:Y:S01]  /*1c90*/  SHF.L.U32 R3, R5, 0x1f, RZ ;  /* 0x0000001f05037819 */ /* 0x000fe200000006ff */
[----:B0-----:R-:W-:-:S04]  /*1ca0*/  ULEA UR10, UR4, UR10, 0x18 ;  /* 0x0000000a040a7291 */ /* 0x001fc8000f8ec03f */
[----:B------:R-:W-:-:S09]  /*1cb0*/  ULEA UR4, UR13, UR10, 0x3 ;  /* 0x0000000a0d047291 */ /* 0x000fd2000f8e183f */
[----:B------:R0:W1:Y:S01]  /*1cc0*/  SYNCS.PHASECHK.TRANS64.TRYWAIT P1, [UR4], R3 ;  /* 0x00000003ff0075a7 */ /* 0x0000620008020144 */
[----:B------:R-:W-:Y:S05]  /*1cd0*/  @!P0 BRA `(.L_x_20) ;  /* 0x0000000000048947 */ /* 0x000fea0003800000 */
[----:B------:R-:W-:Y:S01]  /*1ce0*/  BPT.TRAP 0x1 ;  /* 0x000000040000795c */ /* 0x000fe20000300000 */
.L_x_20:
[----:B-1----:R-:W-:Y:S05]  /*1cf0*/  @P1 BRA `(.L_x_21) ;  /* 0x0000000000081947 */ /* 0x002fea0003800000 */
[----:B------:R-:W1:Y:S02]  /*1d00*/  SYNCS.PHASECHK.TRANS64.TRYWAIT P1, [UR4], R3 ;  /* 0x00000003ff0075a7 */ /* 0x000e640008020144 */
[----:B-1----:R-:W-:Y:S05]  /*1d10*/  @!P1 BRA `(.L_x_22) ;  /* 0x0000007000b09947 */ /* 0x002fea0003800000 */
.L_x_21:
[----:B------:R-:W-:Y:S01]  /*1d20*/  ULEA UR12, UR13, UR8, 0xa ;  /* 0x000000080d0c7291 */ /* 0x000fe2000f8e503f */
[----:B------:R-:W-:Y:S01]  /*1d30*/  WARPGROUP.ARRIVE ;  /* 0x00000000000079c5 */ /* 0x000fe20000000000 */
[----:B------:R-:W-:Y:S01]  /*1d40*/  ULEA UR11, UR13, UR45, 0xc ;  /* 0x0000002d0d0b7291 */ /* 0x000fe2000f8e603f */
[----:B------:R-:W-:Y:S01]  /*1d50*/  UMOV UR7, 0x40000040 ;  /* 0x4000004000077882 */ /* 0x000fe20000000000 */
[----:B------:R-:W-:Y:S02]  /*1d60*/  UMOV UR5, 0x40000040 ;  /* 0x4000004000057882 */ /* 0x000fe40000000000 */
[----:B------:R-:W-:Y:S01]  /*1d70*/  UIADD3 UR14, UR11, 0x400, URZ ;  /* 0x000004000b0e7890 */ /* 0x000fe2000fffe03f */
[----:B------:R-:W-:Y:S02]  /*1d80*/  UMOV UR6, UR12 ;  /* 0x0000000c00067c82 */ /* 0x000fe40008000000 */
[----:B------:R-:W-:Y:S02]  /*1d90*/  UMOV UR4, UR11 ;  /* 0x0000000b00047c82 */ /* 0x000fe40008000000 */
[----:B------:R-:W-:Y:S01]  /*1da0*/  HGMMA.64x64x16.F32 R56, gdesc[UR4], R56, gsb0 ;  /* 0x00e00000043879f0 */ /* 0x000fe20008000838 */
[----:B------:R-:W-:Y:S01]  /*1db0*/  UMOV UR5, 0x40000040 ;  /* 0x4000004000057882 */ /* 0x000fe20000000000 */
[----:B------:R-:W-:Y:S01]  /*1dc0*/  UMOV UR4, UR14 ;  /* 0x0000000e00047c82 */ /* 0x000fe20008000000 */
[----:B------:R-:W-:Y:S01]  /*1dd0*/  UIADD3 UR14, UR11, 0x402, URZ ;  /* 0x000004020b0e7890 */ /* 0x000fe2000fffe03f */
[----:B------:R-:W-:-:S02]  /*1de0*/  WARPGROUP.DEPBAR.LE gsb0, 0x0 ;  /* 0x00008000000079c5 */ /* 0x000fc40000010000 */
        /* <DEDUP_REMOVED lines=76> */
[----:B------:R-:W-:Y:S02]  /*22b0*/  WARPGROUP.DEPBAR.LE gsb0, 0x0 ;  /* 0x00008000000079c5 */ /* 0x000fe40000010000 */
[----:B------:R-:W-:-:S06]  /*22c0*/  WARPGROUP.ARRIVE ;  /* 0x00000000000079c5 */ /* 0x000fcc0000000000 */
[----:B------:R-:W-:Y:S01]  /*22d0*/  HGMMA.64x64x16.F32 R24, gdesc[UR4], R24, gsb0 ;  /* 0x00e00000041879f0 */ /* 0x000fe20008000818 */
[----:B------:R-:W-:Y:S02]  /*22e0*/  UIADD3 UR6, UR12, 0x206, URZ ;  /* 0x000002060c067890 */ /* 0x000fe4000fffe03f */
[----:B------:R-:W-:Y:S01]  /*22f0*/  UIADD3 UR4, UR11, 0x806, URZ ;  /* 0x000008060b047890 */ /* 0x000fe2000fffe03f */
[----:B------:R-:W-:Y:S01]  /*2300*/  UMOV UR7, 0x40000040 ;  /* 0x4000004000077882 */ /* 0x000fe20000000000 */
[----:B------:R-:W-:Y:S01]  /*2310*/  UMOV UR5, 0x40000040 ;  /* 0x4000004000057882 */ /* 0x000fe20000000000 */
[----:B------:R-:W-:Y:S01]  /*2320*/  UIADD3 UR11, UR11, 0xc06, URZ ;  /* 0x00000c060b0b7890 */ /* 0x000fe2000fffe03f */
        /* <DEDUP_REMOVED lines=10> */
[----:B------:R-:W-:Y:S01]  /*23d0*/  BPT.TRAP 0x1 ;  /* 0x000000040000795c */ /* 0x000fe20000300000 */
.L_x_23:
[----:B------:R-:W-:Y:S01]  /*23e0*/  ULEA UR10, UR9, UR10, 0x3 ;  /* 0x0000000a090a7291 */ /* 0x000fe2000f8e183f */
[----:B------:R-:W-:-:S03]  /*23f0*/  ISETP.GT.U32.AND P1, PT, R18, 0x1, PT ;  /* 0x000000011200780c */ /* 0x000fc60003f24070 */
[----:B------:R-:W-:-:S04]  /*2400*/  UIADD3 UR10, UR10, 0x10, URZ ;  /* 0x000000100a0a7890 */ /* 0x000fc8000fffe03f */
[----:B------:R-:W-:-:S09]  /*2410*/  UPRMT UR10, URZ, 0x654, UR10 ;  /* 0x000006543f0a7896 */ /* 0x000fd2000800000a */
[----:B------:R-:W-:Y:S01]  /*2420*/  SYNCS.ARRIVE.TRANS64.RED.A1T0 RZ, [UR10], RZ ;  /* 0x000000ffffff79a7 */ /* 0x000fe2000810040a */
[----:B------:R-:W-:Y:S05]  /*2430*/  @P1 BRA `(.L_x_24) ;  /* 0x0000000000041947 */ /* 0x000fea0003800000 */
[----:B------:R-:W-:Y:S01]  /*2440*/  BPT.TRAP 0x1 ;  /* 0x000000040000795c */ /* 0x000fe20000300000 */
.L_x_24:
[----:B------:R-:W-:Y:S01]  /*2450*/  UIADD3 UR13, UR13, 0x1, URZ ;  /* 0x000000010d0d7890 */ /* 0x000fe2000fffe03f */
[C---:B------:R-:W-:Y:S01]  /*2460*/  ISETP.GT.AND P1, PT, R0.reuse, 0x1, PT ;  /* 0x000000010000780c */ /* 0x040fe20003f24270 */
[----:B------:R-:W-:Y:S01]  /*2470*/  UIADD3 UR9, UR9, 0x1, URZ ;  /* 0x0000000109097890 */ /* 0x000fe2000fffe03f */
[----:B------:R-:W-:Y:S01]  /*2480*/  VIADD R0, R0, 0xffffffff ;  /* 0xffffffff00007836 */ /* 0x000fe20000000000 */
[----:B------:R-:W-:Y:S02]  /*2490*/  UISETP.NE.AND UP0, UPT, UR13, 0x2, UPT ;  /* 0x000000020d00788c */ /* 0x000fe4000bf05270 */
[----:B------:R-:W-:Y:S02]  /*24a0*/  UISETP.NE.AND UP1, UPT, UR9, 0x2, UPT ;  /* 0x000000020900788c */ /* 0x000fe4000bf25270 */
[----:B------:R-:W-:Y:S02]  /*24b0*/  USEL UR4, URZ, 0x1, UP0 ;  /* 0x000000013f047887 */ /* 0x000fe40008000000 */
[----:B------:R-:W-:-:S02]  /*24c0*/  USEL UR13, UR13, URZ, UP0 ;  /* 0x0000003f0d0d7287 */ /* 0x000fc40008000000 */
[----:B------:R-:W-:Y:S02]  /*24d0*/  USEL UR9, UR9, URZ, UP1 ;  /* 0x0000003f09097287 */ /* 0x000fe40008800000 */
[----:B------:R-:W-:Y:S01]  /*24e0*/  LOP3.LUT R5, R5, UR4, RZ, 0x3c, !PT ;  /* 0x0000000405057c12 */ /* 0x000fe2000f8e3cff */
[----:B------:R-:W-:Y:S09]  /*24f0*/  @P1 BRA `(.L_x_25) ;  /* 0xfffffff400d41947 */ /* 0x000ff2000383ffff */
.L_x_18:
[----:B01----:R-:W0:Y:S02]  /*2500*/  LDC R0, c[0x0][0x28c] ;  /* 0x0000a300ff007b82 */ /* 0x003e240000000800 */
[----:B0-----:R-:W-:-:S13]  /*2510*/  ISETP.GE.AND P1, PT, R0, 0x1, PT ;  /* 0x000000010000780c */ /* 0x001fda0003f26270 */
[----:B------:R-:W-:Y:S05]  /*2520*/  @!P1 BRA `(.L_x_26) ;  /* 0x0000000000389947 */ /* 0x000fea0003800000 */
[----:B------:R-:W-:Y:S05]  /*2530*/  @!P0 BRA `(.L_x_27) ;  /* 0x0000000000048947 */ /* 0x000fea0003800000 */
[----:B------:R-:W-:Y:S01]  /*2540*/  BPT.TRAP 0x1 ;  /* 0x000000040000795c */ /* 0x000fe20000300000 */
.L_x_27:
[----:B------:R-:W0:Y:S01]  /*2550*/  S2UR UR6, SR_CgaCtaId ;  /* 0x00000000000679c3 */ /* 0x000e220000008800 */
[----:B------:R-:W-:Y:S01]  /*2560*/  UIADD3 UR4, UR44, UR42, URZ ;  /* 0x0000002a2c047290 */ /* 0x000fe2000fffe03f */
[----:B------:R-:W-:Y:S01]  /*2570*/  ISETP.GT.U32.AND P0, PT, R18, 0x1, PT ;  /* 0x000000011200780c */ /* 0x000fe20003f04070 */
[----:B------:R-:W-:Y:S02]  /*2580*/  UMOV UR5, 0x400 ;  /* 0x0000040000057882 */ /* 0x000fe40000000000 */
[----:B------:R-:W-:-:S04]  /*2590*/  USHF.L.U32 UR4, UR4, 0x3, URZ ;  /* 0x0000000304047899 */ /* 0x000fc8000800063f */
[----:B------:R-:W-:Y:S02]  /*25a0*/  ULOP3.LUT UR4, UR4, 0x8, URZ, 0xc0, !UPT ;  /* 0x0000000804047892 */ /* 0x000fe4000f8ec03f */
[----:B0-----:R-:W-:-:S04]  /*25b0*/  ULEA UR5, UR6, UR5, 0x18 ;  /* 0x0000000506057291 */ /* 0x001fc8000f8ec03f */
[----:B------:R-:W-:-:S04]  /*25c0*/  UIADD3 UR4, UR5, 0x10, UR4 ;  /* 0x0000001005047890 */ /* 0x000fc8000fffe004 */
[----:B------:R-:W-:-:S09]  /*25d0*/  UPRMT UR4, URZ, 0x654, UR4 ;  /* 0x000006543f047896 */ /* 0x000fd20008000004 */
[----:B------:R-:W-:Y:S01]  /*25e0*/  SYNCS.ARRIVE.TRANS64.RED.A1T0 RZ, [UR4], RZ ;  /* 0x000000ffffff79a7 */ /* 0x000fe20008100404 */
[----:B------:R-:W-:Y:S05]  /*25f0*/  @P0 BRA `(.L_x_26) ;  /* 0x0000000000040947 */ /* 0x000fea0003800000 */
[----:B------:R-:W-:Y:S01]  /*2600*/  BPT.TRAP 0x1 ;  /* 0x000000040000795c */ /* 0x000fe20000300000 */
.L_x_26:
[----:B------:R-:W-:Y:S01]  /*2610*/  IMAD.SHL.U32 R101, R101, 0x40, RZ ;  /* 0x0000004065657824 */ /* 0x000fe200078e00ff */
[----:B------:R-:W-:Y:S01]  /*2620*/  ULDC UR6, c[0x0][0x288] ;  /* 0x0000a20000067ab9 */ /* 0x000fe20000000800 */
[----:B------:R-:W-:Y:S01]  /*2630*/  SHF.R.S32.HI R21, RZ, 0x1f, R19 ;  /* 0x0000001fff157819 */ /* 0x000fe20000011413 */
[----:B------:R-:W-:Y:S01]  /*2640*/  IMAD.SHL.U32 R3, R109, 0x100, RZ ;  /* 0x000001006d037824 */ /* 0x000fe200078e00ff */
[----:B------:R-:W-:Y:S01]  /*2650*/  ULDC.64 UR4, c[0x0][0x5d0] ;  /* 0x0001740000047ab9 */ /* 0x000fe20000000a00 */
[----:B------:R-:W-:Y:S01]  /*2660*/  LOP3.LUT R8, R101, 0x6, R96, 0xf8, !PT ;  /* 0x0000000665087812 */ /* 0x000fe200078ef860 */
[----:B------:R-:W-:Y:S01]  /*2670*/  IMAD.WIDE R108, R109, 0x100, R22 ;  /* 0x000001006d6c7825 */ /* 0x000fe200078e0216 */
[----:B------:R-:W-:Y:S01]  /*2680*/  ISETP.GE.AND P0, PT, R101, UR6, PT ;  /* 0x0000000665007c0c */ /* 0x000fe2000bf06270 */
[----:B------:R-:W-:Y:S01]  /*2690*/  ULDC UR6, c[0x0][0x284] ;  /* 0x0000a10000067ab9 */ /* 0x000fe20000000800 */
[----:B------:R-:W-:Y:S01]  /*26a0*/  SHF.R.S32.HI R9, RZ, 0x1f, R8 ;  /* 0x0000001fff097819 */ /* 0x000fe20000011408 */
[----:B------:R-:W-:Y:S01]  /*26b0*/  IMAD R0, R21, UR4, RZ ;  /* 0x0000000415007c24 */ /* 0x000fe2000f8e02ff */
[----:B------:R-:W-:-:S03]  /*26c0*/  ISETP.GE.OR P0, PT, R3, UR6, P0 ;  /* 0x0000000603007c0c */ /* 0x000fc60008706670 */
[C---:B------:R-:W-:Y:S02]  /*26d0*/  IMAD R7, R19.reuse, UR5, R0 ;  /* 0x0000000513077c24 */ /* 0x040fe4000f8e0200 */
[----:B------:R-:W-:Y:S01]  /*26e0*/  IMAD.WIDE.U32 R4, R19, UR4, R8 ;  /* 0x0000000413047c25 */ /* 0x000fe2000f8e0008 */
[----:B------:R-:W-:-:S03]  /*26f0*/  ULDC.64 UR4, c[0x0][0x5c8] ;  /* 0x0001720000047ab9 */ /* 0x000fc60000000a00 */
[----:B------:R-:W-:Y:S02]  /*2700*/  IMAD R11, R109, UR4, RZ ;  /* 0x000000046d0b7c24 */ /* 0x000fe4000f8e02ff */
[----:B------:R-:W-:Y:S02]  /*2710*/  IMAD.IADD R5, R5, 0x1, R7 ;  /* 0x0000000105057824 */ /* 0x000fe400078e0207 */
[C---:B------:R-:W-:Y:S02]  /*2720*/  IMAD R11, R108.reuse, UR5, R11 ;  /* 0x000000056c0b7c24 */ /* 0x040fe4000f8e020b */
[----:B------:R-:W-:-:S04]  /*2730*/  IMAD.WIDE.U32 R112, R108, UR4, R4 ;  /* 0x000000046c707c25 */ /* 0x000fc8000f8e0004 */
[----:B------:R-:W-:Y:S01]  /*2740*/  IMAD.MOV.U32 R0, RZ, RZ, -0x1 ;  /* 0xffffffffff007424 */ /* 0x000fe200078e00ff */
[----:B------:R-:W-:Y:S06]  /*2750*/  @P0 BRA `(.L_x_28) ;  /* 0x0000004c00000947 */ /* 0x000fec0003800000 */
[----:B-----5:R-:W-:Y:S01]  /*2760*/  FSETP.NEU.AND P1, PT, R89, RZ, PT ;  /* 0x000000ff5900720b */ /* 0x020fe20003f2d000 */
[----:B------:R-:W-:Y:S01]  /*2770*/  IMAD.IADD R4, R90, 0x1, -R101 ;  /* 0x000000015a047824 */ /* 0x000fe200078e0a65 */
[----:B------:R-:W-:Y:S01]  /*2780*/  BSSY B0, `(.L_x_28) ;  /* 0x00004bd000007945 */ /* 0x000fe20003800000 */
[----:B------:R-:W-:Y:S02]  /*2790*/  IMAD.IADD R3, R100, 0x1, -R3 ;  /* 0x0000000164037824 */ /* 0x000fe400078e0a03 */
[----:B------:R-:W-:Y:S01]  /*27a0*/  IMAD.IADD R105, R113, 0x1, R11 ;  /* 0x0000000171697824 */ /* 0x000fe200078e020b */
[----:B------:R-:W-:-:S04]  /*27b0*/  ISETP.GT.AND P6, PT, R4, RZ, PT ;  /* 0x000000ff0400720c */ /* 0x000fc80003fc4270 */
[----:B------:R-:W-:-:S03]  /*27c0*/  ISETP.GT.AND P0, PT, R3, RZ, P6 ;  /* 0x000000ff0300720c */ /* 0x000fc60003704270 */
[----:B------:R-:W-:Y:S10]  /*27d0*/  @!P1 BRA `(.L_x_29) ;  /* 0x0000003400709947 */ /* 0x000ff40003800000 */
[----:B------:R-:W0:Y:S01]  /*27e0*/  LDC.64 R14, c[0x0][0x5b8] ;  /* 0x00016e00ff0e7b82 */ /* 0x000e220000000a00 */
[----:B------:R-:W-:-:S07]  /*27f0*/  ULDC.64 UR4, c[0x0][0x5c0] ;  /* 0x0001700000047ab9 */ /* 0x000fce0000000a00 */
[----:B------:R-:W1:Y:S08]  /*2800*/  LDC.64 R106, c[0x0][0x5b0] ;  /* 0x00016c00ff6a7b82 */ /* 0x000e700000000a00 */
[----:B------:R-:W2:Y:S01]  /*2810*/  LDC.64 R12, c[0x0][0x5a8] ;  /* 0x00016a00ff0c7b82 */ /* 0x000ea20000000a00 */
[-C--:B0-----:R-:W-:Y:S02]  /*2820*/  IMAD R6, R21, R14.reuse, RZ ;  /* 0x0000000e15067224 */ /* 0x081fe400078e02ff */
[----:B------:R-:W-:-:S04]  /*2830*/  IMAD.WIDE.U32 R20, R19, R14, R8 ;  /* 0x0000000e13147225 */ /* 0x000fc800078e0008 */
[----:B------:R-:W-:Y:S02]  /*2840*/  IMAD R101, R19, R15, R6 ;  /* 0x0000000f13657224 */ /* 0x000fe400078e0206 */
[-C--:B-1----:R-:W-:Y:S02]  /*2850*/  IMAD R5, R109, R106.reuse, RZ ;  /* 0x0000006a6d057224 */ /* 0x082fe400078e02ff */
[----:B------:R-:W-:Y:S02]  /*2860*/  IMAD.IADD R103, R21, 0x1, R101 ;  /* 0x0000000115677824 */ /* 0x000fe400078e0265 */
[----:B------:R-:W-:Y:S02]  /*2870*/  IMAD.MOV.U32 R102, RZ, RZ, R20 ;  /* 0x000000ffff667224 */ /* 0x000fe400078e0014 */
[C---:B------:R-:W-:Y:S02]  /*2880*/  IMAD R119, R108.reuse, R107, R5 ;  /* 0x0000006b6c777224 */ /* 0x040fe400078e0205 */
[----:B------:R-:W-:-:S04]  /*2890*/  IMAD.WIDE.U32 R6, R108, R106, R102 ;  /* 0x0000006a6c067225 */ /* 0x000fc800078e0066 */
[----:B------:R-:W-:Y:S01]  /*28a0*/  IMAD.IADD R5, R7, 0x1, R119 ;  /* 0x0000000107057824 */ /* 0x000fe200078e0277 */
[----:B--2---:R-:W-:-:S04]  /*28b0*/  LEA R10, P1, R6, R12, 0x1 ;  /* 0x0000000c060a7211 */ /* 0x004fc800078208ff */
[----:B------:R-:W-:-:S05]  /*28c0*/  LEA.HI.X R11, R6, R13, R5, 0x1, P1 ;  /* 0x0000000d060b7211 */ /* 0x000fca00008f0c05 */
[----:B------:R-:W2:Y:S01]  /*28d0*/  @P0 LDG.E.LTC128B.U16 R5, desc[UR36][R10.64] ;  /* 0x000000240a050981 */ /* 0x000ea2000c1e1520 */
[----:B------:R-:W-:Y:S01]  /*28e0*/  ISETP.GT.AND P4, PT, R4, 0x1, PT ;  /* 0x000000010400780c */ /* 0x000fe20003f84270 */
[----:B------:R-:W-:Y:S01]  /*28f0*/  IMAD.WIDE.U32 R6, R108, R106, R8 ;  /* 0x0000006a6c067225 */ /* 0x000fe200078e0008 */
[----:B------:R-:W-:Y:S01]  /*2900*/  BSSY B1, `(.L_x_30) ;  /* 0x0000013000017945 */ /* 0x000fe20003800000 */
[----:B------:R-:W-:Y:S02]  /*2910*/  SHF.L.U64.HI R113, R106, 0x3, R107 ;  /* 0x000000036a717819 */ /* 0x000fe4000001026b */
[----:B------:R-:W-:Y:S01]  /*2920*/  IMAD.IADD R7, R119, 0x1, R7 ;  /* 0x0000000177077824 */ /* 0x000fe200078e0207 */
[----:B------:R-:W-:Y:S01]  /*2930*/  P2R R117, PR, RZ, 0x10 ;  /* 0x00000010ff757803 */ /* 0x000fe20000000000 */
[----:B------:R-:W-:-:S04]  /*2940*/  IMAD.WIDE.U32 R110, R19, R14, R6 ;  /* 0x0000000e136e7225 */ /* 0x000fc800078e0006 */
[----:B------:R-:W-:Y:S01]  /*2950*/  IMAD.IADD R7, R101, 0x1, R111 ;  /* 0x0000000165077824 */ /* 0x000fe200078e026f */
[----:B------:R-:W-:-:S04]  /*2960*/  LEA R6, P2, R110, R12, 0x1 ;  /* 0x0000000c6e067211 */ /* 0x000fc800078408ff */
[----:B------:R-:W-:Y:S01]  /*2970*/  LEA.HI.X R7, R110, R13, R7, 0x1, P2 ;  /* 0x0000000d6e077211 */ /* 0x000fe200010f0c07 */
[----:B--2---:R-:W-:-:S05]  /*2980*/  HADD2.F32 R104, -RZ, R5.H0_H0 ;  /* 0x20000005ff687230 */ /* 0x004fca0000004100 */
[----:B------:R-:W-:Y:S01]  /*2990*/  FMUL R15, R104, R89 ;  /* 0x00000059680f7220 */ /* 0x000fe20000400000 */
[----:B------:R-:W-:-:S03]  /*29a0*/  LEA R104, P1, R112, UR4, 0x1 ;  /* 0x0000000470687c11 */ /* 0x000fc6000f8208ff */
[----:B------:R-:W-:Y:S01]  /*29b0*/  FFMA R15, R56, R88, R15 ;  /* 0x00000058380f7223 */ /* 0x000fe2000000000f */
[----:B------:R-:W-:Y:S01]  /*29c0*/  LEA.HI.X R105, R112, UR5, R105, 0x1, P1 ;  /* 0x0000000570697c11 */ /* 0x000fe200088f0c69 */
[----:B------:R-:W-:Y:S01]  /*29d0*/  IMAD.SHL.U32 R112, R106, 0x8, RZ ;  /* 0x000000086a707824 */ /* 0x000fe200078e00ff */
[----:B------:R-:W-:Y:S02]  /*29e0*/  ISETP.GT.AND P1, PT, R3, RZ, P4 ;  /* 0x000000ff0300720c */ /* 0x000fe40002724270 */
[----:B------:R-:W-:-:S05]  /*29f0*/  F2FP.F16.F32.PACK_AB R15, RZ, R15 ;  /* 0x0000000fff0f723e */ /* 0x000fca00000000ff */
[----:B------:R0:W-:Y:S06]  /*2a00*/  @P0 STG.E.U16 desc[UR36][R104.64], R15 ;  /* 0x0000000f68000986 */ /* 0x0001ec000c101524 */
[----:B------:R-:W-:Y:S05]  /*2a10*/  @!P1 BRA `(.L_x_31) ;  /* 0x0000000000049947 */ /* 0x000fea0003800000 */
[----:B------:R1:W5:Y:S02]  /*2a20*/  LDG.E.LTC128B.U16 R5, desc[UR36][R6.64+0x2] ;  /* 0x0000022406057981 */ /* 0x000364000c1e1520 */
.L_x_31:
[----:B------:R-:W-:Y:S05]  /*2a30*/  BSYNC B1 ;  /* 0x0000000000017941 */ /* 0x000fea0003800000 */
.L_x_30:
[----:B-----5:R-:W-:Y:S01]  /*2a40*/  HADD2.F32 R10, -RZ, R5.H0_H0 ;  /* 0x20000005ff0a7230 */ /* 0x020fe20000004100 */
[----:B------:R-:W-:Y:S01]  /*2a50*/  ISETP.GT.AND P0, PT, R3, 0x8, P6 ;  /* 0x000000080300780c */ /* 0x000fe20003704270 */
[----:B------:R-:W-:Y:S01]  /*2a60*/  IMAD.WIDE.U32 R114, R108, R106, R112 ;  /* 0x0000006a6c727225 */ /* 0x000fe200078e0070 */
[----:B0-----:R-:W-:-:S03]  /*2a70*/  PRMT R15, R5, 0x7610, R15 ;  /* 0x00007610050f7816 */ /* 0x001fc6000000000f */
[----:B------:R-:W-:Y:S01]  /*2a80*/  FMUL R10, R10, R89 ;  /* 0x000000590a0a7220 */ /* 0x000fe20000400000 */
[----:B------:R-:W-:Y:S01]  /*2a90*/  IMAD.IADD R119, R119, 0x1, R115 ;  /* 0x0000000177777824 */ /* 0x000fe200078e0273 */
[----:B------:R-:W-:Y:S02]  /*2aa0*/  IADD3 R11, P2, R20, R114, RZ ;  /* 0x00000072140b7210 */ /* 0x000fe40007f5e0ff */
[----:B------:R-:W-:-:S03]  /*2ab0*/  FFMA R57, R57, R88, R10 ;  /* 0x0000005839397223 */ /* 0x000fc6000000000a */
[----:B------:R-:W-:Y:S01]  /*2ac0*/  IMAD.X R56, R119, 0x1, R103, P2 ;  /* 0x0000000177387824 */ /* 0x000fe200010e0667 */
[C---:B------:R-:W-:Y:S02]  /*2ad0*/  LEA R10, P2, R11.reuse, R12, 0x1 ;  /* 0x0000000c0b0a7211 */ /* 0x040fe400078408ff */
[----:B------:R-:W-:Y:S02]  /*2ae0*/  F2FP.F16.F32.PACK_AB R57, RZ, R57 ;  /* 0x00000039ff39723e */ /* 0x000fe400000000ff */
[----:B------:R-:W-:Y:S01]  /*2af0*/  LEA.HI.X R11, R11, R13, R56, 0x1, P2 ;  /* 0x0000000d0b0b7211 */ /* 0x000fe200010f0c38 */
[----:B------:R-:W-:Y:S01]  /*2b00*/  @P1 IMAD.MOV.U32 R56, RZ, RZ, R104 ;  /* 0x000000ffff381224 */ /* 0x000fe200078e0068 */
[----:B------:R-:W-:Y:S01]  /*2b10*/  PRMT R111, R57, 0x7610, R111 ;  /* 0x00007610396f7816 */ /* 0x000fe2000000006f */
[----:B------:R-:W-:-:S05]  /*2b20*/  @P1 IMAD.MOV.U32 R57, RZ, RZ, R105 ;  /* 0x000000ffff391224 */ /* 0x000fca00078e0069 */
[----:B------:R0:W-:Y:S04]  /*2b30*/  @P1 STG.E.U16 desc[UR36][R56.64+0x2], R111 ;  /* 0x0000026f38001986 */ /* 0x0001e8000c101524 */
[----:B------:R-:W2:Y:S01]  /*2b40*/  @P0 LDG.E.LTC128B.U16 R15, desc[UR36][R10.64] ;  /* 0x000000240a0f0981 */ /* 0x000ea2000c1e1520 */
[----:B------:R-:W-:Y:S01]  /*2b50*/  IADD3 R114, P1, R8, R114, RZ ;  /* 0x0000007208727210 */ /* 0x000fe20007f3e0ff */
[----:B------:R-:W-:Y:S01]  /*2b60*/  BSSY B1, `(.L_x_32) ;  /* 0x0000012000017945 */ /* 0x000fe20003800000 */
[----:B------:R-:W-:-:S03]  /*2b70*/  SHF.L.U64.HI R121, R94, 0x1, R93 ;  /* 0x000000015e797819 */ /* 0x000fc6000001025d */
[----:B------:R-:W-:Y:S01]  /*2b80*/  IMAD.X R115, R9, 0x1, R119, P1 ;  /* 0x0000000109737824 */ /* 0x000fe200008e0677 */
[----:B------:R-:W-:Y:S01]  /*2b90*/  ISETP.GT.AND P1, PT, R3, 0x8, P4 ;  /* 0x000000080300780c */ /* 0x000fe20002724270 */
[----:B------:R-:W-:Y:S02]  /*2ba0*/  IMAD.SHL.U32 R119, R94, 0x2, RZ ;  /* 0x000000025e777824 */ /* 0x000fe400078e00ff */
[----:B------:R-:W-:-:S04]  /*2bb0*/  IMAD.WIDE.U32 R114, R19, R14, R114 ;  /* 0x0000000e13727225 */ /* 0x000fc800078e0072 */
[----:B0-----:R-:W-:Y:S01]  /*2bc0*/  IMAD.IADD R57, R101, 0x1, R115 ;  /* 0x0000000165397824 */ /* 0x001fe200078e0273 */
[----:B------:R-:W-:-:S04]  /*2bd0*/  LEA R56, P3, R114, R12, 0x1 ;  /* 0x0000000c72387211 */ /* 0x000fc800078608ff */
[----:B------:R-:W-:Y:S01]  /*2be0*/  LEA.HI.X R57, R114, R13, R57, 0x1, P3 ;  /* 0x0000000d72397211 */ /* 0x000fe200018f0c39 */
[----:B--2---:R-:W-:-:S05]  /*2bf0*/  HADD2.F32 R110, -RZ, R15.H0_H0 ;  /* 0x2000000fff6e7230 */ /* 0x004fca0000004100 */
[----:B------:R-:W-:Y:S01]  /*2c00*/  FMUL R5, R110, R89 ;  /* 0x000000596e057220 */ /* 0x000fe20000400000 */
[----:B------:R-:W-:-:S03]  /*2c10*/  IADD3 R110, P2, R119, R104, RZ ;  /* 0x00000068776e7210 */ /* 0x000fc60007f5e0ff */
[----:B------:R-:W-:Y:S02]  /*2c20*/  FFMA R5, R58, R88, R5 ;  /* 0x000000583a057223 */ /* 0x000fe40000000005 */
[----:B------:R-:W-:-:S03]  /*2c30*/  IMAD.X R111, R121, 0x1, R105, P2 ;  /* 0x00000001796f7824 */ /* 0x000fc600010e0669 */
[----:B------:R-:W-:-:S05]  /*2c40*/  F2FP.F16.F32.PACK_AB R5, RZ, R5 ;  /* 0x00000005ff05723e */ /* 0x000fca00000000ff */
[----:B------:R0:W-:Y:S01]  /*2c50*/  @P0 STG.E.U16 desc[UR36][R110.64], R5 ;  /* 0x000000056e000986 */ /* 0x0001e2000c101524 */
[----:B------:R-:W-:Y:S05]  /*2c60*/  @!P1 BRA `(.L_x_33) ;  /* 0x0000000000049947 */ /* 0x000fea0003800000 */
[----:B------:R2:W5:Y:S02]  /*2c70*/  LDG.E.LTC128B.U16 R15, desc[UR36][R56.64+0x2] ;  /* 0x00000224380f7981 */ /* 0x000564000c1e1520 */
.L_x_33:
[----:B------:R-:W-:Y:S05]  /*2c80*/  BSYNC B1 ;  /* 0x0000000000017941 */ /* 0x000fea0003800000 */
.L_x_32:
[----:B-----5:R-:W-:Y:S01]  /*2c90*/  HADD2.F32 R10, -RZ, R15.H0_H0 ;  /* 0x2000000fff0a7230 */ /* 0x020fe20000004100 */
[----:B------:R-:W-:Y:S01]  /*2ca0*/  ISETP.GT.AND P4, PT, R4, 0x8, PT ;  /* 0x000000080400780c */ /* 0x000fe20003f84270 */
[----:B------:R-:W-:Y:S01]  /*2cb0*/  IMAD.MOV.U32 R58, RZ, RZ, R110 ;  /* 0x000000ffff3a7224 */ /* 0x000fe200078e006e */
[----:B------:R-:W-:Y:S01]  /*2cc0*/  BSSY B1, `(.L_x_34) ;  /* 0x000000b000017945 */ /* 0x000fe20003800000 */
[----:B------:R-:W-:Y:S01]  /*2cd0*/  PRMT R114, R15, 0x7610, R114 ;  /* 0x000076100f727816 */ /* 0x000fe20000000072 */
[----:B------:R-:W-:Y:S01]  /*2ce0*/  FMUL R10, R10, R89 ;  /* 0x000000590a0a7220 */ /* 0x000fe20000400000 */
[----:B------:R-:W-:Y:S02]  /*2cf0*/  ISETP.GT.AND P0, PT, R3, RZ, P4 ;  /* 0x000000ff0300720c */ /* 0x000fe40002704270 */
[----:B------:R-:W-:Y:S01]  /*2d00*/  P2R R115, PR, RZ, 0x10 ;  /* 0x00000010ff737803 */ /* 0x000fe20000000000 */
[----:B------:R-:W-:Y:S01]  /*2d10*/  FFMA R10, R59, R88, R10 ;  /* 0x000000583b0a7223 */ /* 0x000fe2000000000a */
[----:B------:R-:W-:-:S04]  /*2d20*/  IMAD.MOV.U32 R59, RZ, RZ, R111 ;  /* 0x000000ffff3b7224 */ /* 0x000fc800078e006f */
[----:B------:R-:W-:-:S05]  /*2d30*/  F2FP.F16.F32.PACK_AB R10, RZ, R10 ;  /* 0x0000000aff0a723e */ /* 0x000fca00000000ff */
[----:B------:R3:W-:Y:S01]  /*2d40*/  @P1 STG.E.U16 desc[UR36][R58.64+0x2], R10 ;  /* 0x0000020a3a001986 */ /* 0x0007e2000c101524 */
[----:B------:R-:W-:Y:S05]  /*2d50*/  @!P0 BRA `(.L_x_35) ;  /* 0x0000000000048947 */ /* 0x000fea0003800000 */
[----:B------:R4:W5:Y:S02]  /*2d60*/  LDG.E.LTC128B.U16 R114, desc[UR36][R6.64+0x10] ;  /* 0x0000102406727981 */ /* 0x000964000c1e1520 */
.L_x_35:
[----:B------:R-:W-:Y:S05]  /*2d70*/  BSYNC B1 ;  /* 0x0000000000017941 */ /* 0x000fea0003800000 */
.L_x_34:
[----:B---3-5:R-:W-:Y:S01]  /*2d80*/  HADD2.F32 R10, -RZ, R114.H0_H0 ;  /* 0x20000072ff0a7230 */ /* 0x028fe20000004100 */
[C---:B0-----:R-:W-:Y:S01]  /*2d90*/  SHF.L.U64.HI R5, R95.reuse, 0x1, R92 ;  /* 0x000000015f057819 */ /* 0x041fe2000001025c */
[----:B------:R-:W-:Y:S01]  /*2da0*/  IMAD.SHL.U32 R15, R95, 0x2, RZ ;  /* 0x000000025f0f7824 */ /* 0x000fe200078e00ff */
[----:B------:R-:W-:Y:S01]  /*2db0*/  ISETP.GT.AND P3, PT, R4, 0x9, PT ;  /* 0x000000090400780c */ /* 0x000fe20003f64270 */
[----:B------:R-:W-:Y:S01]  /*2dc0*/  BSSY B1, `(.L_x_36) ;  /* 0x000000b000017945 */ /* 0x000fe20003800000 */
[----:B------:R-:W-:Y:S02]  /*2dd0*/  FMUL R11, R10, R89 ;  /* 0x000000590a0b7220 */ /* 0x000fe40000400000 */
[----:B------:R-:W-:Y:S02]  /*2de0*/  IADD3 R10, P1, P2, R15, R104, R119 ;  /* 0x000000680f0a7210 */ /* 0x000fe40007a3e077 */
[----:B------:R-:W-:Y:S01]  /*2df0*/  FFMA R60, R60, R88, R11 ;  /* 0x000000583c3c7223 */ /* 0x000fe2000000000b */
[----:B------:R-:W-:-:S02]  /*2e00*/  P2R R118, PR, RZ, 0x8 ;  /* 0x00000008ff767803 */ /* 0x000fc40000000000 */
[----:B------:R-:W-:Y:S02]  /*2e10*/  IADD3.X R11, R5, R105, R121, P1, P2 ;  /* 0x00000069050b7210 */ /* 0x000fe40000fe4479 */
[----:B------:R-:W-:Y:S02]  /*2e20*/  F2FP.F16.F32.PACK_AB R60, RZ, R60 ;  /* 0x0000003cff3c723e */ /* 0x000fe400000000ff */
[----:B------:R-:W-:-:S03]  /*2e30*/  ISETP.GT.AND P1, PT, R3, RZ, P3 ;  /* 0x000000ff0300720c */ /* 0x000fc60001f24270 */
[----:B------:R0:W-:Y:S10]  /*2e40*/  @P0 STG.E.U16 desc[UR36][R104.64+0x10], R60 ;  /* 0x0000103c68000986 */ /* 0x0001f4000c101524 */
[----:B------:R-:W-:Y:S05]  /*2e50*/  @!P1 BRA `(.L_x_37) ;  /* 0x0000000000049947 */ /* 0x000fea0003800000 */
[----:B------:R3:W5:Y:S02]  /*2e60*/  LDG.E.LTC128B.U16 R114, desc[UR36][R6.64+0x12] ;  /* 0x0000122406727981 */ /* 0x000764000c1e1520 */
.L_x_37:
[----:B------:R-:W-:Y:S05]  /*2e70*/  BSYNC B1 ;  /* 0x0000000000017941 */ /* 0x000fea0003800000 */
.L_x_36:
[----:B0----5:R-:W-:Y:S01]  /*2e80*/  HADD2.F32 R60, -RZ, R114.H0_H0 ;  /* 0x20000072ff3c7230 */ /* 0x021fe20000004100 */
[----:B------:R-:W-:Y:S01]  /*2e90*/  ISETP.GT.AND P0, PT, R3, 0x8, P4 ;  /* 0x000000080300780c */ /* 0x000fe20002704270 */
[----:B------:R-:W-:Y:S03]  /*2ea0*/  BSSY B1, `(.L_x_38) ;  /* 0x000000a000017945 */ /* 0x000fe60003800000 */
[----:B------:R-:W-:-:S04]  /*2eb0*/  FMUL R60, R60, R89 ;  /* 0x000000593c3c7220 */ /* 0x000fc80000400000 */
[----:B------:R-:W-:Y:S01]  /*2ec0*/  FFMA R60, R61, R88, R60 ;  /* 0x000000583d3c7223 */ /* 0x000fe2000000003c */
[----:B------:R-:W-:-:S04]  /*2ed0*/  @P1 IMAD.MOV.U32 R61, RZ, RZ, R105 ;  /* 0x000000ffff3d1224 */ /* 0x000fc800078e0069 */
[----:B------:R-:W-:-:S04]  /*2ee0*/  F2FP.F16.F32.PACK_AB R60, RZ, R60 ;  /* 0x0000003cff3c723e */ /* 0x000fc800000000ff */
[----:B------:R-:W-:Y:S01]  /*2ef0*/  PRMT R119, R60, 0x7610, R119 ;  /* 0x000076103c777816 */ /* 0x000fe20000000077 */
[----:B------:R-:W-:-:S05]  /*2f00*/  @P1 IMAD.MOV.U32 R60, RZ, RZ, R104 ;  /* 0x000000ffff3c1224 */ /* 0x000fca00078e0068 */
[----:B------:R0:W-:Y:S01]  /*2f10*/  @P1 STG.E.U16 desc[UR36][R60.64+0x12], R119 ;  /* 0x000012773c001986 */ /* 0x0001e2000c101524 */
[----:B------:R-:W-:Y:S05]  /*2f20*/  @!P0 BRA `(.L_x_39) ;  /* 0x0000000000048947 */ /* 0x000fea0003800000 */
[----:B------:R0:W5:Y:S02]  /*2f30*/  LDG.E.LTC128B.U16 R114, desc[UR36][R56.64+0x10] ;  /* 0x0000102438727981 */ /* 0x000164000c1e1520 */
.L_x_39:
[----:B------:R-:W-:Y:S05]  /*2f40*/  BSYNC B1 ;  /* 0x0000000000017941 */ /* 0x000fea0003800000 */
.L_x_38:
[----:B0----5:R-:W-:Y:S01]  /*2f50*/  HADD2.F32 R60, -RZ, R114.H0_H0 ;  /* 0x20000072ff3c7230 */ /* 0x021fe20000004100 */
[----:B------:R-:W-:Y:S01]  /*2f60*/  ISETP.GT.AND P1, PT, R3, 0x8, P3 ;  /* 0x000000080300780c */ /* 0x000fe20001f24270 */
[----:B------:R-:W-:Y:S03]  /*2f70*/  BSSY B1, `(.L_x_40) ;  /* 0x0000007000017945 */ /* 0x000fe60003800000 */
[----:B------:R-:W-:-:S04]  /*2f80*/  FMUL R61, R60, R89 ;  /* 0x000000593c3d7220 */ /* 0x000fc80000400000 */
[----:B------:R-:W-:-:S05]  /*2f90*/  FFMA R61, R62, R88, R61 ;  /* 0x000000583e3d7223 */ /* 0x000fca000000003d */
[----:B------:R-:W-:-:S05]  /*2fa0*/  F2FP.F16.F32.PACK_AB R61, RZ, R61 ;  /* 0x0000003dff3d723e */ /* 0x000fca00000000ff */
[----:B------:R0:W-:Y:S01]  /*2fb0*/  @P0 STG.E.U16 desc[UR36][R58.64+0x10], R61 ;  /* 0x0000103d3a000986 */ /* 0x0001e2000c101524 */
[----:B------:R-:W-:Y:S05]  /*2fc0*/  @!P1 BRA `(.L_x_41) ;  /* 0x0000000000049947 */ /* 0x000fea0003800000 */
[----:B------:R0:W5:Y:S02]  /*2fd0*/  LDG.E.LTC128B.U16 R114, desc[UR36][R56.64+0x12] ;  /* 0x0000122438727981 */ /* 0x000164000c1e1520 */
.L_x_41:
[----:B------:R-:W-:Y:S05]  /*2fe0*/  BSYNC B1 ;  /* 0x0000000000017941 */ /* 0x000fea0003800000 */
.L_x_40:
[----:B-----5:R-:W-:Y:S01]  /*2ff0*/  HADD2.F32 R60, -RZ, R114.H0_H0 ;  /* 0x20000072ff3c7230 */ /* 0x020fe20000004100 */
[----:B------:R-:W-:Y:S01]  /*3000*/  IADD3 R123, P0, R108, 0x80, RZ ;  /* 0x000000806c7b7810 */ /* 0x000fe20007f1e0ff */
[----:B------:R-:W-:Y:S01]  /*3010*/  BSSY B1, `(.L_x_42) ;  /* 0x000000b000017945 */ /* 0x000fe20003800000 */
[----:B------:R-:W-:Y:S02]  /*3020*/  ISETP.GT.AND P2, PT, R4, 0x10, PT ;  /* 0x000000100400780c */ /* 0x000fe40003f44270 */
[----:B------:R-:W-:Y:S01]  /*3030*/  FMUL R60, R60, R89 ;  /* 0x000000593c3c7220 */ /* 0x000fe20000400000 */
[----:B------:R-:W-:Y:S01]  /*3040*/  IMAD.X R109, RZ, RZ, R109, P0 ;  /* 0x000000ffff6d7224 */ /* 0x000fe200000e066d */
[----:B------:R-:W-:Y:S02]  /*3050*/  ISETP.GT.AND P0, PT, R3, RZ, P2 ;  /* 0x000000ff0300720c */ /* 0x000fe40001704270 */
[----:B------:R-:W-:Y:S01]  /*3060*/  FFMA R60, R63, R88, R60 ;  /* 0x000000583f3c7223 */ /* 0x000fe2000000003c */
[----:B------:R-:W-:-:S04]  /*3070*/  P2R R119, PR, RZ, 0x4 ;  /* 0x00000004ff777803 */ /* 0x000fc80000000000 */
[----:B------:R-:W-:-:S05]  /*3080*/  F2FP.F16.F32.PACK_AB R60, RZ, R60 ;  /* 0x0000003cff3c723e */ /* 0x000fca00000000ff */
[----:B------:R0:W-:Y:S01]  /*3090*/  @P1 STG.E.U16 desc[UR36][R58.64+0x12], R60 ;  /* 0x0000123c3a001986 */ /* 0x0001e2000c101524 */
[----:B------:R-:W-:Y:S05]  /*30a0*/  @!P0 BRA `(.L_x_43) ;  /* 0x0000000000048947 */ /* 0x000fea0003800000 */
[----:B------:R0:W5:Y:S02]  /*30b0*/  LDG.E.LTC128B.U16 R114, desc[UR36][R6.64+0x20] ;  /* 0x0000202406727981 */ /* 0x000164000c1e1520 */
.L_x_43:
[----:B------:R-:W-:Y:S05]  /*30c0*/  BSYNC B1 ;  /* 0x0000000000017941 */ /* 0x000fea0003800000 */
.L_x_42:
[----:B0----5:R-:W-:Y:S01]  /*30d0*/  HADD2.F32 R60, -RZ, R114.H0_H0 ;  /* 0x20000072ff3c7230 */ /* 0x021fe20000004100 */
[----:B------:R-:W-:Y:S01]  /*30e0*/  ISETP.GT.AND P1, PT, R4, 0x11, PT ;  /* 0x000000110400780c */ /* 0x000fe20003f24270 */
[-C--:B------:R-:W-:Y:S01]  /*30f0*/  IMAD.WIDE.U32 R62, R123, R106.reuse, R8 ;  /* 0x0000006a7b3e7225 */ /* 0x080fe200078e0008 */
[----:B------:R-:W-:Y:S03]  /*3100*/  BSSY B1, `(.L_x_44) ;  /* 0x0000021000017945 */ /* 0x000fe60003800000 */
[----:B------:R-:W-:Y:S01]  /*3110*/  FMUL R21, R60, R89 ;  /* 0x000000593c157220 */ /* 0x000fe20000400000 */
[----:B------:R-:W-:-:S03]  /*3120*/  IMAD R60, R109, R106, RZ ;  /* 0x0000006a6d3c7224 */ /* 0x000fc600078e02ff */
[----:B------:R-:W-:Y:S01]  /*3130*/  FFMA R21, R64, R88, R21 ;  /* 0x0000005840157223 */ /* 0x000fe20000000015 */
[C---:B------:R-:W-:Y:S02]  /*3140*/  IMAD R121, R123.reuse, R107, R60 ;  /* 0x0000006b7b797224 */ /* 0x040fe400078e023c */
[----:B------:R-:W-:Y:S02]  /*3150*/  IMAD.WIDE.U32 R60, R123, R106, R102 ;  /* 0x0000006a7b3c7225 */ /* 0x000fe400078e0066 */
[----:B------:R-:W-:Y:S02]  /*3160*/  F2FP.F16.F32.PACK_AB R21, RZ, R21 ;  /* 0x00000015ff15723e */ /* 0x000fe400000000ff */
[----:B------:R-:W-:Y:S02]  /*3170*/  IMAD.IADD R63, R121, 0x1, R63 ;  /* 0x00000001793f7824 */ /* 0x000fe400078e023f */
[----:B------:R-:W-:Y:S01]  /*3180*/  PRMT R107, R21, 0x7610, R107 ;  /* 0x00007610156b7816 */ /* 0x000fe2000000006b */
[----:B------:R-:W-:-:S02]  /*3190*/  IMAD.IADD R21, R61, 0x1, R121 ;  /* 0x000000013d157824 */ /* 0x000fc400078e0279 */
[----:B------:R-:W-:Y:S02]  /*31a0*/  IMAD.WIDE.U32 R108, R19, R14, R62 ;  /* 0x0000000e136c7225 */ /* 0x000fe400078e003e */
[----:B------:R0:W-:Y:S01]  /*31b0*/  @P0 STG.E.U16 desc[UR36][R104.64+0x20], R107 ;  /* 0x0000206b68000986 */ /* 0x0001e2000c101524 */
[----:B------:R-:W-:-:S04]  /*31c0*/  LEA R62, P0, R60, R12, 0x1 ;  /* 0x0000000c3c3e7211 */ /* 0x000fc800078008ff */
[----:B------:R-:W-:Y:S01]  /*31d0*/  LEA.HI.X R63, R60, R13, R21, 0x1, P0 ;  /* 0x0000000d3c3f7211 */ /* 0x000fe200000f0c15 */
[----:B------:R-:W-:Y:S01]  /*31e0*/  IMAD.IADD R21, R101, 0x1, R109 ;  /* 0x0000000165157824 */ /* 0x000fe200078e026d */
[----:B------:R-:W-:-:S04]  /*31f0*/  LEA R60, P0, R108, R12, 0x1 ;  /* 0x0000000c6c3c7211 */ /* 0x000fc800078008ff */
[----:B------:R-:W-:Y:S01]  /*3200*/  LEA.HI.X R61, R108, R13, R21, 0x1, P0 ;  /* 0x0000000d6c3d7211 */ /* 0x000fe200000f0c15 */
[----:B0-----:R-:W-:-:S04]  /*3210*/  IMAD.WIDE.U32 R106, R123, R106, R112 ;  /* 0x0000006a7b6a7225 */ /* 0x001fc800078e0070 */
[----:B------:R-:W-:Y:S01]  /*3220*/  IMAD.IADD R121, R121, 0x1, R107 ;  /* 0x0000000179797824 */ /* 0x000fe200078e026b */
[----:B------:R-:W-:-:S05]  /*3230*/  IADD3 R64, P0, R20, R106, RZ ;  /* 0x0000006a14407210 */ /* 0x000fca0007f1e0ff */
[----:B------:R-:W-:Y:S01]  /*3240*/  IMAD.X R102, R121, 0x1, R103, P0 ;  /* 0x0000000179667824 */ /* 0x000fe200000e0667 */
[----:B------:R-:W-:-:S05]  /*3250*/  IADD3 R20, P0, R8, R106, RZ ;  /* 0x0000006a08147210 */ /* 0x000fca0007f1e0ff */
[----:B------:R-:W-:Y:S01]  /*3260*/  IMAD.X R21, R9, 0x1, R121, P0 ;  /* 0x0000000109157824 */ /* 0x000fe200000e0679 */
[----:B------:R-:W-:Y:S01]  /*3270*/  LEA R8, P0, R64, R12, 0x1 ;  /* 0x0000000c40087211 */ /* 0x000fe200078008ff */
[----:B------:R-:W-:-:S03]  /*3280*/  IMAD.WIDE.U32 R20, R19, R14, R20 ;  /* 0x0000000e13147225 */ /* 0x000fc600078e0014 */
[----:B------:R-:W-:Y:S01]  /*3290*/  LEA.HI.X R9, R64, R13, R102, 0x1, P0 ;  /* 0x0000000d40097211 */ /* 0x000fe200000f0c66 */
[----:B------:R-:W-:Y:S01]  /*32a0*/  IMAD.IADD R101, R101, 0x1, R21 ;  /* 0x0000000165657824 */ /* 0x000fe200078e0215 */
[----:B------:R-:W-:-:S04]  /*32b0*/  LEA R12, P0, R20, R12, 0x1 ;  /* 0x0000000c140c7211 */ /* 0x000fc800078008ff */
[----:B------:R-:W-:Y:S02]  /*32c0*/  LEA.HI.X R13, R20, R13, R101, 0x1, P0 ;  /* 0x0000000d140d7211 */ /* 0x000fe400000f0c65 */
[----:B------:R-:W-:Y:S02]  /*32d0*/  ISETP.GT.AND P0, PT, R3, RZ, P1 ;  /* 0x000000ff0300720c */ /* 0x000fe40000f04270 */
[----:B------:R-:W-:-:S11]  /*32e0*/  P2R R101, PR, RZ, 0x2 ;  /* 0x00000002ff657803 */ /* 0x000fd60000000000 */
[----:B------:R-:W-:Y:S05]  /*32f0*/  @!P0 BRA `(.L_x_45) ;  /* 0x0000000000048947 */ /* 0x000fea0003800000 */
[----:B------:R0:W5:Y:S02]  /*3300*/  LDG.E.LTC128B.U16 R114, desc[UR36][R6.64+0x22] ;  /* 0x0000222406727981 */ /* 0x000164000c1e1520 */
.L_x_45:
[----:B------:R-:W-:Y:S05]  /*3310*/  BSYNC B1 ;  /* 0x0000000000017941 */ /* 0x000fea0003800000 */
.L_x_44:
[----:B-----5:R-:W-:Y:S01]  /*3320*/  HADD2.F32 R14, -RZ, R114.H0_H0 ;  /* 0x20000072ff0e7230 */ /* 0x020fe20000004100 */
[----:B------:R-:W-:Y:S01]  /*3330*/  BSSY B1, `(.L_x_46) ;  /* 0x000000a000017945 */ /* 0x000fe20003800000 */
[----:B------:R-:W-:Y:S02]  /*3340*/  @P0 IMAD.MOV.U32 R20, RZ, RZ, R104 ;  /* 0x000000ffff140224 */ /* 0x000fe400078e0068 */
[----:B------:R-:W-:Y:S02]  /*3350*/  @P0 IMAD.MOV.U32 R21, RZ, RZ, R105 ;  /* 0x000000ffff150224 */ /* 0x000fe400078e0069 */
[----:B------:R-:W-:-:S04]  /*3360*/  FMUL R14, R14, R89 ;  /* 0x000000590e0e7220 */ /* 0x000fc80000400000 */
[----:B------:R-:W-:-:S05]  /*3370*/  FFMA R14, R65, R88, R14 ;  /* 0x00000058410e7223 */ /* 0x000fca000000000e */
[----:B------:R-:W-:-:S05]  /*3380*/  F2FP.F16.F32.PACK_AB R14, RZ, R14 ;  /* 0x0000000eff0e723e */ /* 0x000fca00000000ff */
[----:B------:R0:W-:Y:S01]  /*3390*/  @P0 STG.E.U16 desc[UR36][R20.64+0x22], R14 ;  /* 0x0000220e14000986 */ /* 0x0001e2000c101524 */
[----:B------:R-:W-:-:S13]  /*33a0*/  ISETP.GT.AND P0, PT, R3, 0x8, P2 ;  /* 0x000000080300780c */ /* 0x000fda0001704270 */
[----:B0-----:R-:W-:Y:S05]  /*33b0*/  @!P0 BRA `(.L_x_47) ;  /* 0x0000000000048947 */ /* 0x001fea0003800000 */
[----:B------:R0:W5:Y:S02]  /*33c0*/  LDG.E.LTC128B.U16 R114, desc[UR36][R56.64+0x20] ;  /* 0x0000202438727981 */ /* 0x000164000c1e1520 */
.L_x_47:
[----:B------:R-:W-:Y:S05]  /*33d0*/  BSYNC B1 ;  /* 0x0000000000017941 */ /* 0x000fea0003800000 */
.L_x_46:
[----:B-----5:R-:W-:Y:S01]  /*33e0*/  HADD2.F32 R14, -RZ, R114.H0_H0 ;  /* 0x20000072ff0e7230 */ /* 0x020fe20000004100 */
[----:B------:R-:W-:Y:S04]  /*33f0*/  BSSY B1, `(.L_x_48) ;  /* 0x0000008000017945 */ /* 0x000fe80003800000 */
[----:B------:R-:W-:-:S04]  /*3400*/  FMUL R19, R14, R89 ;  /* 0x000000590e137220 */ /* 0x000fc80000400000 */
[----:B------:R-:W-:-:S05]  /*3410*/  FFMA R19, R66, R88, R19 ;  /* 0x0000005842137223 */ /* 0x000fca0000000013 */
[----:B------:R-:W-:-:S05]  /*3420*/  F2FP.F16.F32.PACK_AB R19, RZ, R19 ;  /* 0x00000013ff13723e */ /* 0x000fca00000000ff */
[----:B------:R0:W-:Y:S01]  /*3430*/  @P0 STG.E.U16 desc[UR36][R58.64+0x20], R19 ;  /* 0x000020133a000986 */ /* 0x0001e2000c101524 */
[----:B------:R-:W-:-:S13]  /*3440*/  ISETP.GT.AND P0, PT, R3, 0x8, P1 ;  /* 0x000000080300780c */ /* 0x000fda0000f04270 */
[----:B0-----:R-:W-:Y:S05]  /*3450*/  @!P0 BRA `(.L_x_49) ;  /* 0x0000000000048947 */ /* 0x001fea0003800000 */
[----:B------:R0:W5:Y:S02]  /*3460*/  LDG.E.LTC128B.U16 R114, desc[UR36][R56.64+0x22] ;  /* 0x0000222438727981 */ /* 0x000164000c1e1520 */
.L_x_49:
[----:B------:R-:W-:Y:S05]  /*3470*/  BSYNC B1 ;  /* 0x0000000000017941 */ /* 0x000fea0003800000 */
.L_x_48:
[----:B-----5:R-:W-:Y:S01]  /*3480*/  HADD2.F32 R14, -RZ, R114.H0_H0 ;  /* 0x20000072ff0e7230 */ /* 0x020fe20000004100 */
[----:B------:R-:W-:Y:S01]  /*3490*/  ISETP.GT.AND P2, PT, R4, 0x18, PT ;  /* 0x000000180400780c */ /* 0x000fe20003f44270 */
[----:B------:R-:W-:Y:S03]  /*34a0*/  BSSY B1, `(.L_x_50) ;  /* 0x0000009000017945 */ /* 0x000fe60003800000 */
[----:B------:R-:W-:Y:S01]  /*34b0*/  FMUL R14, R14, R89 ;  /* 0x000000590e0e7220 */ /* 0x000fe20000400000 */
[----:B------:R-:W-:-:S03]  /*34c0*/  P2R R102, PR, RZ, 0x4 ;  /* 0x00000004ff667803 */ /* 0x000fc60000000000 */
[----:B------:R-:W-:-:S05]  /*34d0*/  FFMA R14, R67, R88, R14 ;  /* 0x00000058430e7223 */ /* 0x000fca000000000e */
[----:B------:R-:W-:-:S05]  /*34e0*/  F2FP.F16.F32.PACK_AB R14, RZ, R14 ;  /* 0x0000000eff0e723e */ /* 0x000fca00000000ff */
[----:B------:R0:W-:Y:S01]  /*34f0*/  @P0 STG.E.U16 desc[UR36][R58.64+0x22], R14 ;  /* 0x0000220e3a000986 */ /* 0x0001e2000c101524 */
[----:B------:R-:W-:-:S13]  /*3500*/  ISETP.GT.AND P0, PT, R3, RZ, P2 ;  /* 0x000000ff0300720c */ /* 0x000fda0001704270 */
[----:B0-----:R-:W-:Y:S05]  /*3510*/  @!P0 BRA `(.L_x_51) ;  /* 0x0000000000048947 */ /* 0x001fea0003800000 */
[----:B------:R0:W5:Y:S02]  /*3520*/  LDG.E.LTC128B.U16 R114, desc[UR36][R6.64+0x30] ;  /* 0x0000302406727981 */ /* 0x000164000c1e1520 */
.L_x_51:
[----:B------:R-:W-:Y:S05]  /*3530*/  BSYNC B1 ;  /* 0x0000000000017941 */ /* 0x000fea0003800000 */
.L_x_50:
[----:B-----5:R-:W-:Y:S01]  /*3540*/  HADD2.F32 R14, -RZ, R114.H0_H0 ;  /* 0x20000072ff0e7230 */ /* 0x020fe20000004100 */
[----:B------:R-:W-:Y:S01]  /*3550*/  ISETP.GT.AND P1, PT, R4, 0x19, PT ;  /* 0x000000190400780c */ /* 0x000fe20003f24270 */
[----:B------:R-:W-:Y:S01]  /*3560*/  @P0 IMAD.MOV.U32 R20, RZ, RZ, R104 ;  /* 0x000000ffff140224 */ /* 0x000fe200078e0068 */
[----:B------:R-:W-:Y:S01]  /*3570*/  BSSY B1, `(.L_x_52) ;  /* 0x000000a000017945 */ /* 0x000fe20003800000 */
[----:B------:R-:W-:Y:S02]  /*3580*/  @P0 IMAD.MOV.U32 R21, RZ, RZ, R105 ;  /* 0x000000ffff150224 */ /* 0x000fe400078e0069 */
[----:B------:R-:W-:-:S04]  /*3590*/  FMUL R19, R14, R89 ;  /* 0x000000590e137220 */ /* 0x000fc80000400000 */
[----:B------:R-:W-:Y:S01]  /*35a0*/  FFMA R19, R68, R88, R19 ;  /* 0x0000005844137223 */ /* 0x000fe20000000013 */
[----:B------:R-:W-:-:S04]  /*35b0*/  P2R R68, PR, RZ, 0x2 ;  /* 0x00000002ff447803 */ /* 0x000fc80000000000 */
[----:B------:R-:W-:-:S05]  /*35c0*/  F2FP.F16.F32.PACK_AB R19, RZ, R19 ;  /* 0x00000013ff13723e */ /* 0x000fca00000000ff */
[----:B------:R0:W-:Y:S01]  /*35d0*/  @P0 STG.E.U16 desc[UR36][R20.64+0x30], R19 ;  /* 0x0000301314000986 */ /* 0x0001e2000c101524 */
[----:B------:R-:W-:-:S13]  /*35e0*/  ISETP.GT.AND P0, PT, R3, RZ, P1 ;  /* 0x000000ff0300720c */ /* 0x000fda0000f04270 */
[----:B0-----:R-:W-:Y:S05]  /*35f0*/  @!P0 BRA `(.L_x_53) ;  /* 0x0000000000048947 */ /* 0x001fea0003800000 */
[----:B------:R0:W5:Y:S02]  /*3600*/  LDG.E.LTC128B.U16 R114, desc[UR36][R6.64+0x32] ;  /* 0x0000322406727981 */ /* 0x000164000c1e1520 */
.L_x_53:
[----:B------:R-:W-:Y:S05]  /*3610*/  BSYNC B1 ;  /* 0x0000000000017941 */ /* 0x000fea0003800000 */
.L_x_52:
        /* <DEDUP_REMOVED lines=11> */
.L_x_55:
[----:B------:R-:W-:Y:S05]  /*36d0*/  BSYNC B1 ;  /* 0x0000000000017941 */ /* 0x000fea0003800000 */
.L_x_54:
        /* <DEDUP_REMOVED lines=9> */
.L_x_57:
[----:B------:R-:W-:Y:S05]  /*3770*/  BSYNC B1 ;  /* 0x0000000000017941 */ /* 0x000fea0003800000 */
.L_x_56:
        /* <DEDUP_REMOVED lines=11> */
.L_x_59:
[----:B------:R-:W-:Y:S05]  /*3830*/  BSYNC B1 ;  /* 0x0000000000017941 */ /* 0x000fea0003800000 */
.L_x_58:
[----:B-----5:R-:W-:Y:S01]  /*3840*/  HADD2.F32 R14, -RZ, R114.H0_H0 ;  /* 0x20000072ff0e7230 */ /* 0x020fe20000004100 */
[----:B------:R-:W-:Y:S01]  /*3850*/  ISETP.GT.AND P1, PT, R4, 0x21, PT ;  /* 0x000000210400780c */ /* 0x000fe20003f24270 */
[----:B------:R-:W-:Y:S01]  /*3860*/  @P0 IMAD.MOV.U32 R20, RZ, RZ, R104 ;  /* 0x000000ffff140224 */ /* 0x000fe200078e0068 */
[----:B------:R-:W-:Y:S01]  /*3870*/  BSSY B1, `(.L_x_60) ;  /* 0x000000a000017945 */ /* 0x000fe20003800000 */
[----:B------:R-:W-:Y:S02]  /*3880*/  @P0 IMAD.MOV.U32 R21, RZ, RZ, R105 ;  /* 0x000000ffff150224 */ /* 0x000fe400078e0069 */
        /* <DEDUP_REMOVED lines=8> */
.L_x_61:
[----:B------:R-:W-:Y:S05]  /*3910*/  BSYNC B1 ;  /* 0x0000000000017941 */ /* 0x000fea0003800000 */
.L_x_60:
        /* <DEDUP_REMOVED lines=11> */
.L_x_63:
[----:B------:R-:W-:Y:S05]  /*39d0*/  BSYNC B1 ;  /* 0x0000000000017941 */ /* 0x000fea0003800000 */
.L_x_62:
        /* <DEDUP_REMOVED lines=9> */
.L_x_65:
[----:B------:R-:W-:Y:S05]  /*3a70*/  BSYNC B1 ;  /* 0x0000000000017941 */ /* 0x000fea0003800000 */
.L_x_64:
        /* <DEDUP_REMOVED lines=11> */
.L_x_67:
[----:B------:R-:W-:Y:S05]  /*3b30*/  BSYNC B1 ;  /* 0x0000000000017941 */ /* 0x000fea0003800000 */
.L_x_66:
        /* <DEDUP_REMOVED lines=13> */
.L_x_69:
[----:B------:R-:W-:Y:S05]  /*3c10*/  BSYNC B1 ;  /* 0x0000000000017941 */ /* 0x000fea0003800000 */
.L_x_68:
        /* <DEDUP_REMOVED lines=11> */
.L_x_71:
[----:B------:R-:W-:Y:S05]  /*3cd0*/  BSYNC B1 ;  /* 0x0000000000017941 */ /* 0x000fea0003800000 */
.L_x_70:
        /* <DEDUP_REMOVED lines=9> */
.L_x_73:
[----:B------:R-:W-:Y:S05]  /*3d70*/  BSYNC B1 ;  /* 0x0000000000017941 */ /* 0x000fea0003800000 */
.L_x_72:
[----:B-----5:R-:W-:Y:S01]  /*3d80*/  HADD2.F32 R14, -RZ, R114.H0_H0 ;  /* 0x20000072ff0e7230 */ /* 0x020fe20000004100 */
[----:B------:R-:W-:Y:S01]  /*3d90*/  ISETP.GT.AND P3, PT, R4, 0x30, PT ;  /* 0x000000300400780c */ /* 0x000fe20003f64270 */
[----:B------:R-:W-:Y:S03]  /*3da0*/  BSSY B1, `(.L_x_74) ;  /* 0x0000008000017945 */ /* 0x000fe60003800000 */
[----:B------:R-:W-:-:S04]  /*3db0*/  FMUL R14, R14, R89 ;  /* 0x000000590e0e7220 */ /* 0x000fc80000400000 */
[----:B------:R-:W-:-:S05]  /*3dc0*/  FFMA R14, R79, R88, R14 ;  /* 0x000000584f0e7223 */ /* 0x000fca000000000e */
[----:B------:R-:W-:-:S05]  /*3dd0*/  F2FP.F16.F32.PACK_AB R14, RZ, R14 ;  /* 0x0000000eff0e723e */ /* 0x000fca00000000ff */
[----:B------:R0:W-:Y:S01]  /*3de0*/  @P0 STG.E.U16 desc[UR36][R58.64+0x52], R14 ;  /* 0x0000520e3a000986 */ /* 0x0001e2000c101524 */
[----:B------:R-:W-:-:S13]  /*3df0*/  ISETP.GT.AND P0, PT, R3, RZ, P3 ;  /* 0x000000ff0300720c */ /* 0x000fda0001f04270 */
[----:B0-----:R-:W-:Y:S05]  /*3e00*/  @!P0 BRA `(.L_x_75) ;  /* 0x0000000000048947 */ /* 0x001fea0003800000 */
[----:B------:R0:W5:Y:S02]  /*3e10*/  LDG.E.LTC128B.U16 R114, desc[UR36][R6.64+0x60] ;  /* 0x0000602406727981 */ /* 0x000164000c1e1520 */
.L_x_75:
[----:B------:R-:W-:Y:S05]  /*3e20*/  BSYNC B1 ;  /* 0x0000000000017941 */ /* 0x000fea0003800000 */
.L_x_74:
[----:B-----5:R-:W-:Y:S01]  /*3e30*/  HADD2.F32 R14, -RZ, R114.H0_H0 ;  /* 0x20000072ff0e7230 */ /* 0x020fe20000004100 */
[----:B------:R-:W-:Y:S01]  /*3e40*/  ISETP.GT.AND P2, PT, R4, 0x31, PT ;  /* 0x000000310400780c */ /* 0x000fe20003f44270 */
[----:B------:R-:W-:Y:S01]  /*3e50*/  @P0 IMAD.MOV.U32 R20, RZ, RZ, R104 ;  /* 0x000000ffff140224 */ /* 0x000fe200078e0068 */
[----:B------:R-:W-:Y:S01]  /*3e60*/  BSSY B1, `(.L_x_76) ;  /* 0x0000009000017945 */ /* 0x000fe20003800000 */
[----:B------:R-:W-:Y:S02]  /*3e70*/  @P0 IMAD.MOV.U32 R21, RZ, RZ, R105 ;  /* 0x000000ffff150224 */ /* 0x000fe400078e0069 */
[----:B------:R-:W-:-:S04]  /*3e80*/  FMUL R19, R14, R89 ;  /* 0x000000590e137220 */ /* 0x000fc80000400000 */
[----:B------:R-:W-:-:S05]  /*3e90*/  FFMA R19, R80, R88, R19 ;  /* 0x0000005850137223 */ /* 0x000fca0000000013 */
[----:B------:R-:W-:-:S05]  /*3ea0*/  F2FP.F16.F32.PACK_AB R19, RZ, R19 ;  /* 0x00000013ff13723e */ /* 0x000fca00000000ff */
[----:B------:R0:W-:Y:S01]  /*3eb0*/  @P0 STG.E.U16 desc[UR36][R20.64+0x60], R19 ;  /* 0x0000601314000986 */ /* 0x0001e2000c101524 */
[----:B------:R-:W-:-:S13]  /*3ec0*/  ISETP.GT.AND P0, PT, R3, RZ, P2 ;  /* 0x000000ff0300720c */ /* 0x000fda0001704270 */
[----:B0-----:R-:W-:Y:S05]  /*3ed0*/  @!P0 BRA `(.L_x_77) ;  /* 0x0000000000048947 */ /* 0x001fea0003800000 */
[----:B------:R0:W5:Y:S02]  /*3ee0*/  LDG.E.LTC128B.U16 R114, desc[UR36][R6.64+0x62] ;  /* 0x0000622406727981 */ /* 0x000164000c1e1520 */
.L_x_77:
[----:B------:R-:W-:Y:S05]  /*3ef0*/  BSYNC B1 ;  /* 0x0000000000017941 */ /* 0x000fea0003800000 */
.L_x_76:
        /* <DEDUP_REMOVED lines=11> */
.L_x_79:
[----:B------:R-:W-:Y:S05]  /*3fb0*/  BSYNC B1 ;  /* 0x0000000000017941 */ /* 0x000fea0003800000 */
.L_x_78:
        /* <DEDUP_REMOVED lines=9> */
.L_x_81:
[----:B------:R-:W-:Y:S05]  /*4050*/  BSYNC B1 ;  /* 0x0000000000017941 */ /* 0x000fea0003800000 */
.L_x_80:
        /* <DEDUP_REMOVED lines=10> */
.L_x_83:
[----:B------:R-:W-:Y:S05]  /*4100*/  BSYNC B1 ;  /* 0x0000000000017941 */ /* 0x000fea0003800000 */
.L_x_82:
        /* <DEDUP_REMOVED lines=8> */
[----:B------:R-:W-:-:S05]  /*4190*/  IADD3 R20, P0, R15, R110, RZ ;  /* 0x0000006e0f147210 */ /* 0x000fca0007f1e0ff */
[----:B------:R-:W-:Y:S01]  /*41a0*/  IMAD.X R21, R5, 0x1, R111, P0 ;  /* 0x0000000105157824 */ /* 0x000fe200000e066f */
[----:B------:R-:W-:-:S05]  /*41b0*/  IADD3 R64, P0, R15, R110, RZ ;  /* 0x0000006e0f407210 */ /* 0x000fca0007f1e0ff */
[----:B------:R-:W-:Y:S01]  /*41c0*/  IMAD.X R65, R5, 0x1, R111, P0 ;  /* 0x0000000105417824 */ /* 0x000fe200000e066f */
[----:B------:R-:W-:-:S05]  /*41d0*/  IADD3 R14, P0, R15, R104, RZ ;  /* 0x000000680f0e7210 */ /* 0x000fca0007f1e0ff */
[----:B------:R-:W-:Y:S01]  /*41e0*/  IMAD.X R15, R5, 0x1, R105, P0 ;  /* 0x00000001050f7824 */ /* 0x000fe200000e0669 */
[----:B------:R-:W-:-:S04]  /*41f0*/  ISETP.GT.AND P0, PT, R4, 0x39, PT ;  /* 0x000000390400780c */ /* 0x000fc80003f04270 */
[----:B------:R-:W-:-:S13]  /*4200*/  ISETP.GT.AND P4, PT, R3, RZ, P0 ;  /* 0x000000ff0300720c */ /* 0x000fda0000784270 */
[----:B0-----:R-:W-:Y:S05]  /*4210*/  @!P4 BRA `(.L_x_85) ;  /* 0x000000000004c947 */ /* 0x001fea0003800000 */
[----:B------:R0:W5:Y:S02]  /*4220*/  LDG.E.LTC128B.U16 R114, desc[UR36][R6.64+0x72] ;  /* 0x0000722406727981 */ /* 0x000164000c1e1520 */
.L_x_85:
[----:B------:R-:W-:Y:S05]  /*4230*/  BSYNC B1 ;  /* 0x0000000000017941 */ /* 0x000fea0003800000 */
.L_x_84:
        /* <DEDUP_REMOVED lines=9> */
.L_x_87:
[----:B------:R-:W-:Y:S05]  /*42d0*/  BSYNC B1 ;  /* 0x0000000000017941 */ /* 0x000fea0003800000 */
.L_x_86:
        /* <DEDUP_REMOVED lines=9> */
.L_x_89:
[----:B------:R-:W-:Y:S05]  /*4370*/  BSYNC B1 ;  /* 0x0000000000017941 */ /* 0x000fea0003800000 */
.L_x_88:
[----:B-----5:R-:W-:-:S05]  /*4380*/  HADD2.F32 R4, -RZ, R114.H0_H0 ;  /* 0x20000072ff047230 */ /* 0x020fca0000004100 */
[----:B------:R-:W-:-:S04]  /*4390*/  FMUL R4, R4, R89 ;  /* 0x0000005904047220 */ /* 0x000fc80000400000 */
[----:B------:R-:W-:-:S05]  /*43a0*/  FFMA R4, R87, R88, R4 ;  /* 0x0000005857047223 */ /* 0x000fca0000000004 */
[----:B------:R-:W-:-:S04]  /*43b0*/  F2FP.F16.F32.PACK_AB R4, RZ, R4 ;  /* 0x00000004ff04723e */ /* 0x000fc800000000ff */
[----:B-1-34-:R-:W-:-:S05]  /*43c0*/  PRMT R6, R4, 0x7610, R6 ;  /* 0x0000761004067816 */ /* 0x01afca0000000006 */
[----:B------:R1:W-:Y:S01]  /*43d0*/  @P4 STG.E.U16 desc[UR36][R58.64+0x72], R6 ;  /* 0x000072063a004986 */ /* 0x0003e2000c101524 */
[----:B------:R-:W-:-:S13]  /*43e0*/  ISETP.GT.AND P4, PT, R3, 0x80, P6 ;  /* 0x000000800300780c */ /* 0x000fda0003784270 */
[----:B------:R-:W3:Y:S01]  /*43f0*/  @P4 LDG.E.LTC128B.U16 R114, desc[UR36][R62.64] ;  /* 0x000000243e724981 */ /* 0x000ee2000c1e1520 */
[----:B------:R-:W-:Y:S01]  /*4400*/  BSSY B1, `(.L_x_90) ;  /* 0x000000a000017945 */ /* 0x000fe20003800000 */
[----:B---3--:R-:W-:-:S05]  /*4410*/  HADD2.F32 R4, -RZ, R114.H0_H0 ;  /* 0x20000072ff047230 */ /* 0x008fca0000004100 */
[----:B------:R-:W-:-:S04]  /*4420*/  FMUL R5, R4, R89 ;  /* 0x0000005904057220 */ /* 0x000fc80000400000 */
[----:B------:R-:W-:-:S05]  /*4430*/  FFMA R5, R24, R88, R5 ;  /* 0x0000005818057223 */ /* 0x000fca0000000005 */
[----:B------:R-:W-:-:S05]  /*4440*/  F2FP.F16.F32.PACK_AB R5, RZ, R5 ;  /* 0x00000005ff05723e */ /* 0x000fca00000000ff */
[----:B------:R1:W-:Y:S01]  /*4450*/  @P4 STG.E.U16 desc[UR36][R14.64], R5 ;  /* 0x000000050e004986 */ /* 0x0003e2000c101524 */
[----:B------:R-:W-:-:S04]  /*4460*/  ISETP.NE.AND P4, PT, R117, RZ, PT ;  /* 0x000000ff7500720c */ /* 0x000fc80003f85270 */
[----:B------:R-:W-:-:S13]  /*4470*/  ISETP.GT.AND P4, PT, R3, 0x80, P4 ;  /* 0x000000800300780c */ /* 0x000fda0002784270 */
[----:B-1----:R-:W-:Y:S05]  /*4480*/  @!P4 BRA `(.L_x_91) ;  /* 0x000000000004c947 */ /* 0x002fea0003800000 */
[----:B------:R1:W5:Y:S02]  /*4490*/  LDG.E.LTC128B.U16 R114, desc[UR36][R60.64+0x2] ;  /* 0x000002243c727981 */ /* 0x000364000c1e1520 */
.L_x_91:
[----:B------:R-:W-:Y:S05]  /*44a0*/  BSYNC B1 ;  /* 0x0000000000017941 */ /* 0x000fea0003800000 */
.L_x_90:
[----:B-----5:R-:W-:Y:S01]  /*44b0*/  HADD2.F32 R4, -RZ, R114.H0_H0 ;  /* 0x20000072ff047230 */ /* 0x020fe20000004100 */
[----:B------:R-:W-:Y:S01]  /*44c0*/  ISETP.GT.AND P6, PT, R3, 0x88, P6 ;  /* 0x000000880300780c */ /* 0x000fe200037c4270 */
[----:B------:R-:W-:Y:S01]  /*44d0*/  @P4 IMAD.MOV.U32 R5, RZ, RZ, R15 ;  /* 0x000000ffff054224 */ /* 0x000fe200078e000f */
[----:B------:R-:W-:Y:S02]  /*44e0*/  BSSY B1, `(.L_x_92) ;  /* 0x0000009000017945 */ /* 0x000fe40003800000 */
[----:B------:R-:W-:-:S04]  /*44f0*/  FMUL R4, R4, R89 ;  /* 0x0000005904047220 */ /* 0x000fc80000400000 */
[----:B------:R-:W-:-:S05]  /*4500*/  FFMA R4, R25, R88, R4 ;  /* 0x0000005819047223 */ /* 0x000fca0000000004 */
[----:B------:R-:W-:-:S04]  /*4510*/  F2FP.F16.F32.PACK_AB R4, RZ, R4 ;  /* 0x00000004ff04723e */ /* 0x000fc800000000ff */
[----:B------:R-:W-:Y:S01]  /*4520*/  PRMT R6, R4, 0x7610, R6 ;  /* 0x0000761004067816 */ /* 0x000fe20000000006 */
[----:B------:R-:W-:-:S05]  /*4530*/  @P4 IMAD.MOV.U32 R4, RZ, RZ, R14 ;  /* 0x000000ffff044224 */ /* 0x000fca00078e000e */
[----:B------:R3:W-:Y:S01]  /*4540*/  @P4 STG.E.U16 desc[UR36][R4.64+0x2], R6 ;  /* 0x0000020604004986 */ /* 0x0007e2000c101524 */
[----:B------:R-:W-:Y:S05]  /*4550*/  @!P6 BRA `(.L_x_93) ;  /* 0x000000000004e947 */ /* 0x000fea0003800000 */
[----:B------:R4:W5:Y:S02]  /*4560*/  LDG.E.LTC128B.U16 R114, desc[UR36][R8.64] ;  /* 0x0000002408727981 */ /* 0x000964000c1e1520 */
.L_x_93:
[----:B------:R-:W-:Y:S05]  /*4570*/  BSYNC B1 ;  /* 0x0000000000017941 */ /* 0x000fea0003800000 */
.L_x_92:
[----:B---3-5:R-:W-:Y:S01]  /*4580*/  HADD2.F32 R4, -RZ, R114.H0_H0 ;  /* 0x20000072ff047230 */ /* 0x028fe20000004100 */
[----:B------:R-:W-:Y:S01]  /*4590*/  ISETP.NE.AND P4, PT, R117, RZ, PT ;  /* 0x000000ff7500720c */ /* 0x000fe20003f85270 */
[----:B------:R-:W-:Y:S03]  /*45a0*/  BSSY B1, `(.L_x_94) ;  /* 0x0000008000017945 */ /* 0x000fe60003800000 */
[----:B------:R-:W-:Y:S01]  /*45b0*/  FMUL R5, R4, R89 ;  /* 0x0000005904057220 */ /* 0x000fe20000400000 */
[----:B------:R-:W-:-:S03]  /*45c0*/  ISETP.GT.AND P4, PT, R3, 0x88, P4 ;  /* 0x000000880300780c */ /* 0x000fc60002784270 */
[----:B------:R-:W-:-:S05]  /*45d0*/  FFMA R5, R26, R88, R5 ;  /* 0x000000581a057223 */ /* 0x000fca0000000005 */
[----:B------:R-:W-:-:S05]  /*45e0*/  F2FP.F16.F32.PACK_AB R5, RZ, R5 ;  /* 0x00000005ff05723e */ /* 0x000fca00000000ff */
[----:B------:R3:W-:Y:S01]  /*45f0*/  @P6 STG.E.U16 desc[UR36][R20.64], R5 ;  /* 0x0000000514006986 */ /* 0x0007e2000c101524 */
[----:B------:R-:W-:Y:S05]  /*4600*/  @!P4 BRA `(.L_x_95) ;  /* 0x000000000004c947 */ /* 0x000fea0003800000 */
[----:B------:R0:W5:Y:S02]  /*4610*/  LDG.E.LTC128B.U16 R114, desc[UR36][R12.64+0x2] ;  /* 0x000002240c727981 */ /* 0x000164000c1e1520 */
.L_x_95:
[----:B------:R-:W-:Y:S05]  /*4620*/  BSYNC B1 ;  /* 0x0000000000017941 */ /* 0x000fea0003800000 */
.L_x_94:
[----:B-----5:R-:W-:Y:S01]  /*4630*/  HADD2.F32 R4, -RZ, R114.H0_H0 ;  /* 0x20000072ff047230 */ /* 0x020fe20000004100 */
[----:B------:R-:W-:Y:S01]  /*4640*/  ISETP.NE.AND P6, PT, R115, RZ, PT ;  /* 0x000000ff7300720c */ /* 0x000fe20003fc5270 */
[----:B------:R-:W-:Y:S03]  /*4650*/  BSSY B1, `(.L_x_96) ;  /* 0x0000008000017945 */ /* 0x000fe60003800000 */
[----:B------:R-:W-:-:S04]  /*4660*/  FMUL R4, R4, R89 ;  /* 0x0000005904047220 */ /* 0x000fc80000400000 */
[----:B------:R-:W-:-:S05]  /*4670*/  FFMA R4, R27, R88, R4 ;  /* 0x000000581b047223 */ /* 0x000fca0000000004 */
[----:B------:R-:W-:-:S05]  /*4680*/  F2FP.F16.F32.PACK_AB R4, RZ, R4 ;  /* 0x00000004ff04723e */ /* 0x000fca00000000ff */
[----:B------:R0:W-:Y:S01]  /*4690*/  @P4 STG.E.U16 desc[UR36][R64.64+0x2], R4 ;  /* 0x0000020440004986 */ /* 0x0001e2000c101524 */
[----:B------:R-:W-:-:S13]  /*46a0*/  ISETP.GT.AND P4, PT, R3, 0x80, P6 ;  /* 0x000000800300780c */ /* 0x000fda0003784270 */
[----:B0-----:R-:W-:Y:S05]  /*46b0*/  @!P4 BRA `(.L_x_97) ;  /* 0x000000000004c947 */ /* 0x001fea0003800000 */
[----:B------:R0:W5:Y:S02]  /*46c0*/  LDG.E.LTC128B.U16 R114, desc[UR36][R60.64+0x10] ;  /* 0x000010243c727981 */ /* 0x000164000c1e1520 */
.L_x_97:
[----:B------:R-:W-:Y:S05]  /*46d0*/  BSYNC B1 ;  /* 0x0000000000017941 */ /* 0x000fea0003800000 */
.L_x_96:
[----:B-----5:R-:W-:Y:S01]  /*46e0*/  HADD2.F32 R4, -RZ, R114.H0_H0 ;  /* 0x20000072ff047230 */ /* 0x020fe20000004100 */
[----:B------:R-:W-:Y:S01]  /*46f0*/  ISETP.NE.AND P6, PT, R118, RZ, PT ;  /* 0x000000ff7600720c */ /* 0x000fe20003fc5270 */
[----:B------:R-:W-:Y:S03]  /*4700*/  BSSY B1, `(.L_x_98) ;  /* 0x000000b000017945 */ /* 0x000fe60003800000 */
[----:B---3--:R-:W-:Y:S01]  /*4710*/  FMUL R5, R4, R89 ;  /* 0x0000005904057220 */ /* 0x008fe20000400000 */
[----:B------:R-:W-:-:S03]  /*4720*/  @P4 IMAD.MOV.U32 R4, RZ, RZ, R14 ;  /* 0x000000ffff044224 */ /* 0x000fc600078e000e */
[----:B------:R-:W-:-:S05]  /*4730*/  FFMA R5, R28, R88, R5 ;  /* 0x000000581c057223 */ /* 0x000fca0000000005 */
[----:B------:R-:W-:-:S04]  /*4740*/  F2FP.F16.F32.PACK_AB R5, RZ, R5 ;  /* 0x00000005ff05723e */ /* 0x000fc800000000ff */
[----:B------:R-:W-:Y:S01]  /*4750*/  PRMT R6, R5, 0x7610, R6 ;  /* 0x0000761005067816 */ /* 0x000fe20000000006 */
[----:B------:R-:W-:-:S05]  /*4760*/  @P4 IMAD.MOV.U32 R5, RZ, RZ, R15 ;  /* 0x000000ffff054224 */ /* 0x000fca00078e000f */
[----:B------:R3:W-:Y:S01]  /*4770*/  @P4 STG.E.U16 desc[UR36][R4.64+0x10], R6 ;  /* 0x0000100604004986 */ /* 0x0007e2000c101524 */
[----:B------:R-:W-:-:S13]  /*4780*/  ISETP.GT.AND P4, PT, R3, 0x80, P6 ;  /* 0x000000800300780c */ /* 0x000fda0003784270 */
[----:B---3--:R-:W-:Y:S05]  /*4790*/  @!P4 BRA `(.L_x_99) ;  /* 0x000000000004c947 */ /* 0x008fea0003800000 */
[----:B------:R3:W5:Y:S02]  /*47a0*/  LDG.E.LTC128B.U16 R114, desc[UR36][R60.64+0x12] ;  /* 0x000012243c727981 */ /* 0x000764000c1e1520 */
.L_x_99:
[----:B------:R-:W-:Y:S05]  /*47b0*/  BSYNC B1 ;  /* 0x0000000000017941 */ /* 0x000fea0003800000 */
.L_x_98:
[----:B-----5:R-:W-:Y:S01]  /*47c0*/  HADD2.F32 R4, -RZ, R114.H0_H0 ;  /* 0x20000072ff047230 */ /* 0x020fe20000004100 */
[----:B------:R-:W-:Y:S01]  /*47d0*/  BSSY B1, `(.L_x_100) ;  /* 0x000000c000017945 */ /* 0x000fe20003800000 */
[----:B------:R-:W-:-:S03]  /*47e0*/  @P4 IMAD.MOV.U32 R5, RZ, RZ, R15 ;  /* 0x000000ffff054224 */ /* 0x000fc600078e000f */
[----:B------:R-:W-:-:S04]  /*47f0*/  FMUL R4, R4, R89 ;  /* 0x0000005904047220 */ /* 0x000fc80000400000 */
[----:B------:R-:W-:-:S05]  /*4800*/  FFMA R4, R29, R88, R4 ;  /* 0x000000581d047223 */ /* 0x000fca0000000004 */
[----:B------:R-:W-:-:S04]  /*4810*/  F2FP.F16.F32.PACK_AB R4, RZ, R4 ;  /* 0x00000004ff04723e */ /* 0x000fc800000000ff */
[----:B------:R-:W-:Y:S01]  /*4820*/  PRMT R6, R4, 0x7610, R6 ;  /* 0x0000761004067816 */ /* 0x000fe20000000006 */
[----:B------:R-:W-:-:S05]  /*4830*/  @P4 IMAD.MOV.U32 R4, RZ, RZ, R14 ;  /* 0x000000ffff044224 */ /* 0x000fca00078e000e */
[----:B------:R0:W-:Y:S01]  /*4840*/  @P4 STG.E.U16 desc[UR36][R4.64+0x12], R6 ;  /* 0x0000120604004986 */ /* 0x0001e2000c101524 */
[----:B------:R-:W-:-:S04]  /*4850*/  ISETP.NE.AND P4, PT, R115, RZ, PT ;  /* 0x000000ff7300720c */ /* 0x000fc80003f85270 */
[----:B------:R-:W-:-:S13]  /*4860*/  ISETP.GT.AND P4, PT, R3, 0x88, P4 ;  /* 0x000000880300780c */ /* 0x000fda0002784270 */
[----:B0-----:R-:W-:Y:S05]  /*4870*/  @!P4 BRA `(.L_x_101) ;  /* 0x000000000004c947 */ /* 0x001fea0003800000 */
[----:B------:R0:W5:Y:S02]  /*4880*/  LDG.E.LTC128B.U16 R114, desc[UR36][R12.64+0x10] ;  /* 0x000010240c727981 */ /* 0x000164000c1e1520 */
.L_x_101:
[----:B------:R-:W-:Y:S05]  /*4890*/  BSYNC B1 ;  /* 0x0000000000017941 */ /* 0x000fea0003800000 */
.L_x_100:
        /* <DEDUP_REMOVED lines=9> */
.L_x_103:
[----:B------:R-:W-:Y:S05]  /*4930*/  BSYNC B1 ;  /* 0x0000000000017941 */ /* 0x000fea0003800000 */
.L_x_102:
[----:B-----5:R-:W-:Y:S01]  /*4940*/  HADD2.F32 R4, -RZ, R114.H0_H0 ;  /* 0x20000072ff047230 */ /* 0x020fe20000004100 */
[----:B------:R-:W-:Y:S01]  /*4950*/  ISETP.NE.AND P6, PT, R119, RZ, PT ;  /* 0x000000ff7700720c */ /* 0x000fe20003fc5270 */
        /* <DEDUP_REMOVED lines=8> */
[----:B------:R-:W-:-:S13]  /*49e0*/  ISETP.GT.AND P4, PT, R3, 0x80, P6 ;  /* 0x000000800300780c */ /* 0x000fda0003784270 */
[----:B0-----:R-:W-:Y:S05]  /*49f0*/  @!P4 BRA `(.L_x_105) ;  /* 0x000000000004c947 */ /* 0x001fea0003800000 */
[----:B------:R0:W5:Y:S02]  /*4a00*/  LDG.E.LTC128B.U16 R114, desc[UR36][R60.64+0x20] ;  /* 0x000020243c727981 */ /* 0x000164000c1e1520 */
.L_x_105:
[----:B------:R-:W-:Y:S05]  /*4a10*/  BSYNC B1 ;  /* 0x0000000000017941 */ /* 0x000fea0003800000 */
.L_x_104:
[----:B-----5:R-:W-:Y:S01]  /*4a20*/  HADD2.F32 R4, -RZ, R114.H0_H0 ;  /* 0x20000072ff047230 */ /* 0x020fe20000004100 */
[----:B------:R-:W-:Y:S01]  /*4a30*/  ISETP.NE.AND P6, PT, R101, RZ, PT ;  /* 0x000000ff6500720c */ /* 0x000fe20003fc5270 */
[----:B------:R-:W-:Y:S03]  /*4a40*/  BSSY B1, `(.L_x_106) ;  /* 0x000000b000017945 */ /* 0x000fe60003800000 */
[----:B------:R-:W-:Y:S01]  /*4a50*/  FMUL R5, R4, R89 ;  /* 0x0000005904057220 */ /* 0x000fe20000400000 */
[----:B------:R-:W-:-:S03]  /*4a60*/  @P4 IMAD.MOV.U32 R4, RZ, RZ, R14 ;  /* 0x000000ffff044224 */ /* 0x000fc600078e000e */
        /* <DEDUP_REMOVED lines=8> */
.L_x_107:
[----:B------:R-:W-:Y:S05]  /*4af0*/  BSYNC B1 ;  /* 0x0000000000017941 */ /* 0x000fea0003800000 */
.L_x_106:
        /* <DEDUP_REMOVED lines=13> */
.L_x_109:
[----:B------:R-:W-:Y:S05]  /*4bd0*/  BSYNC B1 ;  /* 0x0000000000017941 */ /* 0x000fea0003800000 */
.L_x_108:
[----:B-----5:R-:W-:Y:S01]  /*4be0*/  HADD2.F32 R4, -RZ, R114.H0_H0 ;  /* 0x20000072ff047230 */ /* 0x020fe20000004100 */
[----:B------:R-:W-:Y:S04]  /*4bf0*/  BSSY B1, `(.L_x_110) ;  /* 0x000000b000017945 */ /* 0x000fe80003800000 */
        /* <DEDUP_REMOVED lines=10> */
.L_x_111:
[----:B------:R-:W-:Y:S05]  /*4ca0*/  BSYNC B1 ;  /* 0x0000000000017941 */ /* 0x000fea0003800000 */
.L_x_110:
        /* <DEDUP_REMOVED lines=13> */
.L_x_113:
[----:B------:R-:W-:Y:S05]  /*4d80*/  BSYNC B1 ;  /* 0x0000000000017941 */ /* 0x000fea0003800000 */
.L_x_112:
        /* <DEDUP_REMOVED lines=13> */
.L_x_115:
[----:B------:R-:W-:Y:S05]  /*4e60*/  BSYNC B1 ;  /* 0x0000000000017941 */ /* 0x000fea0003800000 */
.L_x_114:
        /* <DEDUP_REMOVED lines=13> */
.L_x_117:
[----:B------:R-:W-:Y:S05]  /*4f40*/  BSYNC B1 ;  /* 0x0000000000017941 */ /* 0x000fea0003800000 */
.L_x_116:
        /* <DEDUP_REMOVED lines=12> */
.L_x_119:
[----:B------:R-:W-:Y:S05]  /*5010*/  BSYNC B1 ;  /* 0x0000000000017941 */ /* 0x000fea0003800000 */
.L_x_118:
        /* <DEDUP_REMOVED lines=13> */
.L_x_121:
[----:B------:R-:W-:Y:S05]  /*50f0*/  BSYNC B1 ;  /* 0x0000000000017941 */ /* 0x000fea0003800000 */
.L_x_120:
        /* <DEDUP_REMOVED lines=13> */
.L_x_123:
[----:B------:R-:W-:Y:S05]  /*51d0*/  BSYNC B1 ;  /* 0x0000000000017941 */ /* 0x000fea0003800000 */
.L_x_122:
        /* <DEDUP_REMOVED lines=13> */
.L_x_125:
[----:B------:R-:W-:Y:S05]  /*52b0*/  BSYNC B1 ;  /* 0x0000000000017941 */ /* 0x000fea0003800000 */
.L_x_124:
        /* <DEDUP_REMOVED lines=12> */
.L_x_127:
[----:B------:R-:W-:Y:S05]  /*5380*/  BSYNC B1 ;  /* 0x0000000000017941 */ /* 0x000fea0003800000 */
.L_x_126:
        /* <DEDUP_REMOVED lines=13> */
.L_x_129:
[----:B------:R-:W-:Y:S05]  /*5460*/  BSYNC B1 ;  /* 0x0000000000017941 */ /* 0x000fea0003800000 */
.L_x_128:
        /* <DEDUP_REMOVED lines=12> */
.L_x_131:
[----:B------:R-:W-:Y:S05]  /*5530*/  BSYNC B1 ;  /* 0x0000000000017941 */ /* 0x000fea0003800000 */
.L_x_130:
        /* <DEDUP_REMOVED lines=12> */
.L_x_133:
[----:B------:R-:W-:Y:S05]  /*5600*/  BSYNC B1 ;  /* 0x0000000000017941 */ /* 0x000fea0003800000 */
.L_x_132:
[----:B-----5:R-:W-:Y:S01]  /*5610*/  HADD2.F32 R4, -RZ, R114.H0_H0 ;  /* 0x20000072ff047230 */ /* 0x020fe20000004100 */
[----:B------:R-:W-:Y:S01]  /*5620*/  ISETP.GT.AND P5, PT, R3, 0x88, P5 ;  /* 0x000000880300780c */ /* 0x000fe20002fa4270 */
        /* <DEDUP_REMOVED lines=8> */
[----:B------:R-:W-:Y:S05]  /*56b0*/  @!P5 BRA `(.L_x_135) ;  /* 0x000000000004d947 */ /* 0x000fea0003800000 */
[----:B------:R0:W5:Y:S02]  /*56c0*/  LDG.E.LTC128B.U16 R114, desc[UR36][R12.64+0x52] ;  /* 0x000052240c727981 */ /* 0x000164000c1e1520 */
.L_x_135:
[----:B------:R-:W-:Y:S05]  /*56d0*/  BSYNC B1 ;  /* 0x0000000000017941 */ /* 0x000fea0003800000 */
.L_x_134:
[----:B0----5:R-:W-:Y:S01]  /*56e0*/  HADD2.F32 R4, -RZ, R114.H0_H0 ;  /* 0x20000072ff047230 */ /* 0x021fe20000004100 */
        /* <DEDUP_REMOVED lines=11> */
.L_x_137:
[----:B------:R-:W-:Y:S05]  /*57a0*/  BSYNC B1 ;  /* 0x0000000000017941 */ /* 0x000fea0003800000 */
.L_x_136:
[----:B0----5:R-:W-:Y:S01]  /*57b0*/  HADD2.F32 R4, -RZ, R114.H0_H0 ;  /* 0x20000072ff047230 */ /* 0x021fe20000004100 */
        /* <DEDUP_REMOVED lines=11> */
.L_x_139:
[----:B------:R-:W-:Y:S05]  /*5870*/  BSYNC B1 ;  /* 0x0000000000017941 */ /* 0x000fea0003800000 */
.L_x_138:
        /* <DEDUP_REMOVED lines=12> */
.L_x_141:
[----:B------:R-:W-:Y:S05]  /*5940*/  BSYNC B1 ;  /* 0x0000000000017941 */ /* 0x000fea0003800000 */
.L_x_140:
        /* <DEDUP_REMOVED lines=12> */
.L_x_143:
[----:B------:R-:W-:Y:S05]  /*5a10*/  BSYNC B1 ;  /* 0x0000000000017941 */ /* 0x000fea0003800000 */
.L_x_142:
        /* <DEDUP_REMOVED lines=12> */
.L_x_145:
[----:B------:R-:W-:Y:S05]  /*5ae0*/  BSYNC B1 ;  /* 0x0000000000017941 */ /* 0x000fea0003800000 */
.L_x_144:
        /* <DEDUP_REMOVED lines=12> */
.L_x_147:
[----:B------:R-:W-:Y:S05]  /*5bb0*/  BSYNC B1 ;  /* 0x0000000000017941 */ /* 0x000fea0003800000 */
.L_x_146:
        /* <DEDUP_REMOVED lines=9> */
.L_x_149:
[----:B------:R-:W-:Y:S05]  /*5c50*/  BSYNC B1 ;  /* 0x0000000000017941 */ /* 0x000fea0003800000 */
.L_x_148:
        /* <DEDUP_REMOVED lines=12> */
.L_x_151:
[----:B------:R-:W-:Y:S05]  /*5d20*/  BSYNC B1 ;  /* 0x0000000000017941 */ /* 0x000fea0003800000 */
.L_x_150:
[----:B------:R-:W-:Y:S05]  /*5d30*/  @!P0 BRA `(.L_x_152) ;  /* 0x0000001400848947 */ /* 0x000fea0003800000 */
[----:B-----5:R-:W-:-:S05]  /*5d40*/  HADD2.F32 R114, -RZ, R114.H0_H0 ;  /* 0x20000072ff727230 */ /* 0x020fca0000004100 */
[----:B------:R-:W-:-:S04]  /*5d50*/  FMUL R114, R114, R89 ;  /* 0x0000005972727220 */ /* 0x000fc80000400000 */
[----:B------:R-:W-:-:S05]  /*5d60*/  FFMA R114, R55, R88, R114 ;  /* 0x0000005837727223 */ /* 0x000fca0000000072 */
[----:B------:R-:W-:-:S05]  /*5d70*/  F2FP.F16.F32.PACK_AB R114, RZ, R114 ;  /* 0x00000072ff72723e */ /* 0x000fca00000000ff */
[----:B------:R0:W-:Y:S01]  /*5d80*/  STG.E.U16 desc[UR36][R10.64+0x72], R114 ;  /* 0x000072720a007986 */ /* 0x0001e2000c101524 */
[----:B------:R-:W-:Y:S05]  /*5d90*/  BRA `(.L_x_152) ;  /* 0x00000014006c7947 */ /* 0x000fea0003800000 */
.L_x_29:
[----:B------:R-:W-:Y:S01]  /*5da0*/  ULDC.64 UR4, c[0x0][0x5c0] ;  /* 0x0001700000047ab9 */ /* 0x000fe20000000a00 */
[-C--:B------:R-:W-:Y:S01]  /*5db0*/  FMUL R56, R56, R88.reuse ;  /* 0x0000005838387220 */ /* 0x080fe20000400000 */
[----:B------:R-:W-:Y:S01]  /*5dc0*/  LEA R10, P1, R112, UR4, 0x1 ;  /* 0x00000004700a7c11 */ /* 0x000fe2000f8208ff */
[----:B------:R-:W-:Y:S01]  /*5dd0*/  IMAD.SHL.U32 R7, R94, 0x2, RZ ;  /* 0x000000025e077824 */ /* 0x000fe200078e00ff */
[----:B------:R-:W-:Y:S01]  /*5de0*/  ISETP.GT.AND P3, PT, R4, 0x1, PT ;  /* 0x000000010400780c */ /* 0x000fe20003f64270 */
[----:B------:R-:W-:Y:S01]  /*5df0*/  FMUL R57, R57, R88 ;  /* 0x0000005839397220 */ /* 0x000fe20000400000 */
[----:B------:R-:W-:Y:S01]  /*5e00*/  F2FP.F16.F32.PACK_AB R56, RZ, R56 ;  /* 0x00000038ff38723e */ /* 0x000fe200000000ff */
[-C--:B------:R-:W-:Y:S01]  /*5e10*/  FMUL R58, R58, R88.reuse ;  /* 0x000000583a3a7220 */ /* 0x080fe20000400000 */
[----:B------:R-:W-:Y:S01]  /*5e20*/  LEA.HI.X R11, R112, UR5, R105, 0x1, P1 ;  /* 0x00000005700b7c11 */ /* 0x000fe200088f0c69 */
[-C--:B------:R-:W-:Y:S01]  /*5e30*/  FMUL R59, R59, R88.reuse ;  /* 0x000000583b3b7220 */ /* 0x080fe20000400000 */
[----:B------:R-:W-:Y:S01]  /*5e40*/  ISETP.GT.AND P1, PT, R3, RZ, P3 ;  /* 0x000000ff0300720c */ /* 0x000fe20001f24270 */
[----:B------:R-:W-:Y:S01]  /*5e50*/  IMAD.SHL.U32 R19, R95, 0x2, RZ ;  /* 0x000000025f137824 */ /* 0x000fe200078e00ff */
[----:B------:R-:W-:Y:S01]  /*5e60*/  ISETP.GT.AND P2, PT, R3, 0x8, P6 ;  /* 0x000000080300780c */ /* 0x000fe20003744270 */
[----:B------:R-:W-:Y:S01]  /*5e70*/  @P0 STG.E.U16 desc[UR36][R10.64], R56 ;  /* 0x000000380a000986 */ /* 0x000fe2000c101524 */
[----:B------:R-:W-:Y:S01]  /*5e80*/  SHF.L.U64.HI R5, R94, 0x1, R93 ;  /* 0x000000015e057819 */ /* 0x000fe2000001025d */
[----:B------:R-:W-:Y:S01]  /*5e90*/  FMUL R60, R60, R88 ;  /* 0x000000583c3c7220 */ /* 0x000fe20000400000 */
[----:B------:R-:W-:Y:S01]  /*5ea0*/  IADD3 R8, P0, R7, R10, RZ ;  /* 0x0000000a07087210 */ /* 0x000fe20007f1e0ff */
[-C--:B------:R-:W-:Y:S01]  /*5eb0*/  FMUL R61, R61, R88.reuse ;  /* 0x000000583d3d7220 */ /* 0x080fe20000400000 */
[----:B------:R-:W-:Y:S01]  /*5ec0*/  F2FP.F16.F32.PACK_AB R57, RZ, R57 ;  /* 0x00000039ff39723e */ /* 0x000fe200000000ff */
[----:B------:R-:W-:Y:S01]  /*5ed0*/  FMUL R63, R63, R88 ;  /* 0x000000583f3f7220 */ /* 0x000fe20000400000 */
[----:B------:R-:W-:Y:S01]  /*5ee0*/  F2FP.F16.F32.PACK_AB R58, RZ, R58 ;  /* 0x0000003aff3a723e */ /* 0x000fe200000000ff */
[----:B------:R-:W-:Y:S01]  /*5ef0*/  IMAD.X R9, R5, 0x1, R11, P0 ;  /* 0x0000000105097824 */ /* 0x000fe200000e060b */
[----:B------:R-:W-:Y:S01]  /*5f00*/  ISETP.GT.AND P0, PT, R3, 0x8, P3 ;  /* 0x000000080300780c */ /* 0x000fe20001f04270 */
[----:B------:R-:W-:Y:S01]  /*5f10*/  @P1 STG.E.U16 desc[UR36][R10.64+0x2], R57 ;  /* 0x000002390a001986 */ /* 0x000fe2000c101524 */
[----:B------:R-:W-:Y:S01]  /*5f20*/  F2FP.F16.F32.PACK_AB R59, RZ, R59 ;  /* 0x0000003bff3b723e */ /* 0x000fe200000000ff */
[----:B------:R-:W-:Y:S01]  /*5f30*/  FMUL R62, R62, R88 ;  /* 0x000000583e3e7220 */ /* 0x000fe20000400000 */
[----:B------:R-:W-:Y:S01]  /*5f40*/  SHF.L.U64.HI R13, R95, 0x1, R92 ;  /* 0x000000015f0d7819 */ /* 0x000fe2000001025c */
[----:B------:R-:W-:Y:S01]  /*5f50*/  @P2 STG.E.U16 desc[UR36][R8.64], R58 ;  /* 0x0000003a08002986 */ /* 0x000fe2000c101524 */
[----:B------:R-:W-:Y:S01]  /*5f60*/  IADD3 R6, P1, P2, R19, R10, R7 ;  /* 0x0000000a13067210 */ /* 0x000fe20007a3e007 */
[-C--:B------:R-:W-:Y:S01]  /*5f70*/  FMUL R64, R64, R88.reuse ;  /* 0x0000005840407220 */ /* 0x080fe20000400000 */
[C---:B------:R-:W-:Y:S01]  /*5f80*/  ISETP.GT.AND P4, PT, R4.reuse, 0x8, PT ;  /* 0x000000080400780c */ /* 0x040fe20003f84270 */
[-C--:B------:R-:W-:Y:S01]  /*5f90*/  FMUL R65, R65, R88.reuse ;  /* 0x0000005841417220 */ /* 0x080fe20000400000 */
[----:B------:R-:W-:Y:S01]  /*5fa0*/  ISETP.GT.AND P3, PT, R4, 0x9, PT ;  /* 0x000000090400780c */ /* 0x000fe20003f64270 */
[-C--:B------:R-:W-:Y:S01]  /*5fb0*/  FMUL R66, R66, R88.reuse ;  /* 0x0000005842427220 */ /* 0x080fe20000400000 */
[----:B------:R-:W-:Y:S01]  /*5fc0*/  IADD3.X R7, R13, R11, R5, P1, P2 ;  /* 0x0000000b0d077210 */ /* 0x000fe20000fe4405 */
[----:B------:R-:W-:Y:S01]  /*5fd0*/  @P0 STG.E.U16 desc[UR36][R8.64+0x2], R59 ;  /* 0x0000023b08000986 */ /* 0x000fe2000c101524 */
[----:B------:R-:W-:Y:S01]  /*5fe0*/  ISETP.GT.AND P1, PT, R3, RZ, P4 ;  /* 0x000000ff0300720c */ /* 0x000fe20002724270 */
[-C--:B------:R-:W-:Y:S01]  /*5ff0*/  FMUL R67, R67, R88.reuse ;  /* 0x0000005843437220 */ /* 0x080fe20000400000 */
[----:B------:R-:W-:Y:S01]  /*6000*/  ISETP.GT.AND P0, PT, R3, RZ, P3 ;  /* 0x000000ff0300720c */ /* 0x000fe20001f04270 */
[----:B------:R-:W-:Y:S01]  /*6010*/  FMUL R68, R68, R88 ;  /* 0x0000005844447220 */ /* 0x000fe20000400000 */
[----:B------:R-:W-:Y:S01]  /*6020*/  F2FP.F16.F32.PACK_AB R60, RZ, R60 ;  /* 0x0000003cff3c723e */ /* 0x000fe200000000ff */
[-C--:B------:R-:W-:Y:S01]  /*6030*/  FMUL R69, R69, R88.reuse ;  /* 0x0000005845457220 */ /* 0x080fe20000400000 */
[----:B------:R-:W-:Y:S01]  /*6040*/  F2FP.F16.F32.PACK_AB R61, RZ, R61 ;  /* 0x0000003dff3d723e */ /* 0x000fe200000000ff */
[-C--:B------:R-:W-:Y:S01]  /*6050*/  FMUL R70, R70, R88.reuse ;  /* 0x0000005846467220 */ /* 0x080fe20000400000 */
[----:B------:R-:W-:Y:S01]  /*6060*/  F2FP.F16.F32.PACK_AB R63, RZ, R63 ;  /* 0x0000003fff3f723e */ /* 0x000fe200000000ff */
[----:B------:R-:W-:Y:S01]  /*6070*/  FMUL R71, R71, R88 ;  /* 0x0000005847477220 */ /* 0x000fe20000400000 */
[----:B------:R-:W-:Y:S01]  /*6080*/  F2FP.F16.F32.PACK_AB R62, RZ, R62 ;  /* 0x0000003eff3e723e */ /* 0x000fe200000000ff */
[----:B------:R-:W-:Y:S01]  /*6090*/  FMUL R72, R72, R88 ;  /* 0x0000005848487220 */ /* 0x000fe20000400000 */
[----:B------:R-:W-:Y:S01]  /*60a0*/  F2FP.F16.F32.PACK_AB R64, RZ, R64 ;  /* 0x00000040ff40723e */ /* 0x000fe200000000ff */
[----:B------:R-:W-:Y:S01]  /*60b0*/  @P1 STG.E.U16 desc[UR36][R10.64+0x10], R60 ;  /* 0x0000103c0a001986 */ /* 0x000fe2000c101524 */
[----:B------:R-:W-:Y:S01]  /*60c0*/  ISETP.GT.AND P1, PT, R3, 0x8, P4 ;  /* 0x000000080300780c */ /* 0x000fe20002724270 */
[-C--:B------:R-:W-:Y:S01]  /*60d0*/  FMUL R73, R73, R88.reuse ;  /* 0x0000005849497220 */ /* 0x080fe20000400000 */
[----:B------:R-:W-:Y:S01]  /*60e0*/  ISETP.GT.AND P2, PT, R4, 0x11, PT ;  /* 0x000000110400780c */ /* 0x000fe20003f44270 */
[----:B------:R-:W-:Y:S01]  /*60f0*/  @P0 STG.E.U16 desc[UR36][R10.64+0x12], R61 ;  /* 0x0000123d0a000986 */ /* 0x000fe2000c101524 */
[----:B------:R-:W-:Y:S01]  /*6100*/  ISETP.GT.AND P0, PT, R3, 0x8, P3 ;  /* 0x000000080300780c */ /* 0x000fe20001f04270 */
[-C--:B------:R-:W-:Y:S01]  /*6110*/  FMUL R74, R74, R88.reuse ;  /* 0x000000584a4a7220 */ /* 0x080fe20000400000 */
[----:B------:R-:W-:Y:S01]  /*6120*/  ISETP.GT.AND P3, PT, R4, 0x10, PT ;  /* 0x000000100400780c */ /* 0x000fe20003f64270 */
[-C--:B------:R-:W-:Y:S01]  /*6130*/  FMUL R75, R75, R88.reuse ;  /* 0x000000584b4b7220 */ /* 0x080fe20000400000 */
[----:B------:R-:W-:Y:S01]  /*6140*/  F2FP.F16.F32.PACK_AB R65, RZ, R65 ;  /* 0x00000041ff41723e */ /* 0x000fe200000000ff */
[----:B------:R-:W-:Y:S01]  /*6150*/  FMUL R76, R76, R88 ;  /* 0x000000584c4c7220 */ /* 0x000fe20000400000 */
[----:B------:R-:W-:Y:S01]  /*6160*/  F2FP.F16.F32.PACK_AB R66, RZ, R66 ;  /* 0x00000042ff42723e */ /* 0x000fe200000000ff */
[----:B------:R-:W-:Y:S01]  /*6170*/  FMUL R77, R77, R88 ;  /* 0x000000584d4d7220 */ /* 0x000fe20000400000 */
[----:B------:R-:W-:Y:S01]  /*6180*/  F2FP.F16.F32.PACK_AB R67, RZ, R67 ;  /* 0x00000043ff43723e */ /* 0x000fe200000000ff */
[----:B------:R-:W-:Y:S01]  /*6190*/  @P1 STG.E.U16 desc[UR36][R8.64+0x10], R62 ;  /* 0x0000103e08001986 */ /* 0x000fe2000c101524 */
[----:B------:R-:W-:Y:S01]  /*61a0*/  F2FP.F16.F32.PACK_AB R68, RZ, R68 ;  /* 0x00000044ff44723e */ /* 0x000fe200000000ff */
[-C--:B------:R-:W-:Y:S01]  /*61b0*/  FMUL R78, R78, R88.reuse ;  /* 0x000000584e4e7220 */ /* 0x080fe20000400000 */
[----:B------:R-:W-:Y:S01]  /*61c0*/  ISETP.GT.AND P1, PT, R4, 0x19, PT ;  /* 0x000000190400780c */ /* 0x000fe20003f24270 */
[----:B------:R-:W-:Y:S01]  /*61d0*/  @P0 STG.E.U16 desc[UR36][R8.64+0x12], R63 ;  /* 0x0000123f08000986 */ /* 0x000fe2000c101524 */
[----:B------:R-:W-:Y:S01]  /*61e0*/  ISETP.GT.AND P0, PT, R3, RZ, P3 ;  /* 0x000000ff0300720c */ /* 0x000fe20001f04270 */
[-C--:B------:R-:W-:Y:S01]  /*61f0*/  FMUL R79, R79, R88.reuse ;  /* 0x000000584f4f7220 */ /* 0x080fe20000400000 */
[----:B------:R-:W-:Y:S01]  /*6200*/  F2FP.F16.F32.PACK_AB R69, RZ, R69 ;  /* 0x00000045ff45723e */ /* 0x000fe200000000ff */
[----:B------:R-:W-:Y:S01]  /*6210*/  FMUL R80, R80, R88 ;  /* 0x0000005850507220 */ /* 0x000fe20000400000 */
[----:B------:R-:W-:Y:S01]  /*6220*/  F2FP.F16.F32.PACK_AB R70, RZ, R70 ;  /* 0x00000046ff46723e */ /* 0x000fe200000000ff */
        /* <DEDUP_REMOVED lines=8> */
[----:B------:R-:W-:Y:S01]  /*62b0*/  @P0 STG.E.U16 desc[UR36][R10.64+0x20], R64 ;  /* 0x000020400a000986 */ /* 0x000fe2000c101524 */
[----:B------:R-:W-:Y:S01]  /*62c0*/  ISETP.GT.AND P0, PT, R3, RZ, P2 ;  /* 0x000000ff0300720c */ /* 0x000fe20001704270 */
[-C--:B------:R-:W-:Y:S01]  /*62d0*/  FMUL R85, R85, R88.reuse ;  /* 0x0000005855557220 */ /* 0x080fe20000400000 */
[----:B------:R-:W-:Y:S01]  /*62e0*/  F2FP.F16.F32.PACK_AB R75, RZ, R75 ;  /* 0x0000004bff4b723e */ /* 0x000fe200000000ff */
[-C--:B------:R-:W-:Y:S01]  /*62f0*/  FMUL R86, R86, R88.reuse ;  /* 0x0000005856567220 */ /* 0x080fe20000400000 */
[----:B------:R-:W-:Y:S01]  /*6300*/  ISETP.GT.AND P5, PT, R4, 0x28, PT ;  /* 0x000000280400780c */ /* 0x000fe20003fa4270 */
[----:B------:R-:W-:Y:S01]  /*6310*/  FMUL R87, R87, R88 ;  /* 0x0000005857577220 */ /* 0x000fe20000400000 */
[----:B------:R-:W-:Y:S01]  /*6320*/  F2FP.F16.F32.PACK_AB R76, RZ, R76 ;  /* 0x0000004cff4c723e */ /* 0x000fe200000000ff */
[-C--:B------:R-:W-:Y:S01]  /*6330*/  FMUL R24, R24, R88.reuse ;  /* 0x0000005818187220 */ /* 0x080fe20000400000 */
[----:B------:R-:W-:Y:S01]  /*6340*/  ISETP.GT.AND P4, PT, R4, 0x29, PT ;  /* 0x000000290400780c */ /* 0x000fe20003f84270 */
[-C--:B------:R-:W-:Y:S01]  /*6350*/  FMUL R25, R25, R88.reuse ;  /* 0x0000005819197220 */ /* 0x080fe20000400000 */
[----:B------:R-:W-:Y:S01]  /*6360*/  F2FP.F16.F32.PACK_AB R77, RZ, R77 ;  /* 0x0000004dff4d723e */ /* 0x000fe200000000ff */
[----:B------:R-:W-:Y:S01]  /*6370*/  FMUL R26, R26, R88 ;  /* 0x000000581a1a7220 */ /* 0x000fe20000400000 */
[----:B------:R-:W-:Y:S01]  /*6380*/  F2FP.F16.F32.PACK_AB R78, RZ, R78 ;  /* 0x0000004eff4e723e */ /* 0x000fe200000000ff */
[----:B------:R-:W-:Y:S01]  /*6390*/  @P0 STG.E.U16 desc[UR36][R10.64+0x22], R65 ;  /* 0x000022410a000986 */ /* 0x000fe2000c101524 */
[----:B------:R-:W-:Y:S01]  /*63a0*/  ISETP.GT.AND P0, PT, R3, 0x8, P3 ;  /* 0x000000080300780c */ /* 0x000fe20001f04270 */
[-C--:B------:R-:W-:Y:S01]  /*63b0*/  FMUL R27, R27, R88.reuse ;  /* 0x000000581b1b7220 */ /* 0x080fe20000400000 */
[----:B------:R-:W-:Y:S01]  /*63c0*/  F2FP.F16.F32.PACK_AB R79, RZ, R79 ;  /* 0x0000004fff4f723e */ /* 0x000fe200000000ff */
[-C--:B------:R-:W-:Y:S01]  /*63d0*/  FMUL R28, R28, R88.reuse ;  /* 0x000000581c1c7220 */ /* 0x080fe20000400000 */
[----:B------:R-:W-:Y:S01]  /*63e0*/  ISETP.GT.AND P3, PT, R4, 0x30, PT ;  /* 0x000000300400780c */ /* 0x000fe20003f64270 */
        /* <DEDUP_REMOVED lines=8> */
[----:B------:R-:W-:Y:S01]  /*6470*/  @P0 STG.E.U16 desc[UR36][R8.64+0x20], R66 ;  /* 0x0000204208000986 */ /* 0x000fe2000c101524 */
[----:B------:R-:W-:Y:S01]  /*6480*/  ISETP.GT.AND P0, PT, R3, 0x8, P2 ;  /* 0x000000080300780c */ /* 0x000fe20001704270 */
[-C--:B------:R-:W-:Y:S01]  /*6490*/  FMUL R33, R33, R88.reuse ;  /* 0x0000005821217220 */ /* 0x080fe20000400000 */
[----:B------:R-:W-:Y:S01]  /*64a0*/  ISETP.GT.AND P2, PT, R4, 0x18, PT ;  /* 0x000000180400780c */ /* 0x000fe20003f44270 */
[----:B------:R-:W-:Y:S01]  /*64b0*/  FMUL R34, R34, R88 ;  /* 0x0000005822227220 */ /* 0x000fe20000400000 */
[----:B------:R-:W-:Y:S01]  /*64c0*/  F2FP.F16.F32.PACK_AB R84, RZ, R84 ;  /* 0x00000054ff54723e */ /* 0x000fe200000000ff */
[-C--:B------:R-:W-:Y:S01]  /*64d0*/  FMUL R35, R35, R88.reuse ;  /* 0x0000005823237220 */ /* 0x080fe20000400000 */
[----:B------:R-:W-:Y:S01]  /*64e0*/  P2R R5, PR, RZ, 0x20 ;  /* 0x00000020ff057803 */ /* 0x000fe20000000000 */
[-C--:B------:R-:W-:Y:S01]  /*64f0*/  FMUL R36, R36, R88.reuse ;  /* 0x0000005824247220 */ /* 0x080fe20000400000 */
[----:B------:R-:W-:Y:S01]  /*6500*/  F2FP.F16.F32.PACK_AB R85, RZ, R85 ;  /* 0x00000055ff55723e */ /* 0x000fe200000000ff */
[----:B------:R-:W-:Y:S01]  /*6510*/  FMUL R37, R37, R88 ;  /* 0x0000005825257220 */ /* 0x000fe20000400000 */
[----:B------:R-:W-:Y:S01]  /*6520*/  F2FP.F16.F32.PACK_AB R86, RZ, R86 ;  /* 0x00000056ff56723e */ /* 0x000fe200000000ff */
[-C--:B------:R-:W-:Y:S01]  /*6530*/  FMUL R38, R38, R88.reuse ;  /* 0x0000005826267220 */ /* 0x080fe20000400000 */
[----:B------:R-:W-:Y:S01]  /*6540*/  F2FP.F16.F32.PACK_AB R87, RZ, R87 ;  /* 0x00000057ff57723e */ /* 0x000fe200000000ff */
[----:B------:R-:W-:Y:S01]  /*6550*/  @P0 STG.E.U16 desc[UR36][R8.64+0x22], R67 ;  /* 0x0000224308000986 */ /* 0x000fe2000c101524 */
[----:B------:R-:W-:Y:S01]  /*6560*/  ISETP.GT.AND P0, PT, R3, RZ, P2 ;  /* 0x000000ff0300720c */ /* 0x000fe20001704270 */
        /* <DEDUP_REMOVED lines=36> */
[----:B------:R-:W-:Y:S01]  /*67b0*/  FMUL R55, R55, R88 ;  /* 0x0000005837377220 */ /* 0x000fe20000400000 */
[----:B------:R-:W-:-:S02]  /*67c0*/  F2FP.F16.F32.PACK_AB R39, RZ, R39 ;  /* 0x00000027ff27723e */ /* 0x000fc400000000ff */
[----:B------:R-:W-:Y:S01]  /*67d0*/  F2FP.F16.F32.PACK_AB R40, RZ, R40 ;  /* 0x00000028ff28723e */ /* 0x000fe200000000ff */
[----:B------:R-:W-:Y:S01]  /*67e0*/  @P0 STG.E.U16 desc[UR36][R8.64+0x30], R70 ;  /* 0x0000304608000986 */ /* 0x000fe2000c101524 */
[----:B------:R-:W-:Y:S02]  /*67f0*/  ISETP.GT.AND P0, PT, R3, 0x8, P1 ;  /* 0x000000080300780c */ /* 0x000fe40000f04270 */
[----:B------:R-:W-:Y:S02]  /*6800*/  ISETP.GT.AND P1, PT, R4, 0x21, PT ;  /* 0x000000210400780c */ /* 0x000fe40003f24270 */
[----:B------:R-:W-:Y:S02]  /*6810*/  F2FP.F16.F32.PACK_AB R41, RZ, R41 ;  /* 0x00000029ff29723e */ /* 0x000fe400000000ff */
[----:B------:R-:W-:Y:S02]  /*6820*/  F2FP.F16.F32.PACK_AB R42, RZ, R42 ;  /* 0x0000002aff2a723e */ /* 0x000fe400000000ff */
[----:B------:R-:W-:-:S02]  /*6830*/  F2FP.F16.F32.PACK_AB R43, RZ, R43 ;  /* 0x0000002bff2b723e */ /* 0x000fc400000000ff */
[----:B------:R-:W-:Y:S02]  /*6840*/  F2FP.F16.F32.PACK_AB R44, RZ, R44 ;  /* 0x0000002cff2c723e */ /* 0x000fe400000000ff */
[----:B------:R-:W-:Y:S01]  /*6850*/  F2FP.F16.F32.PACK_AB R45, RZ, R45 ;  /* 0x0000002dff2d723e */ /* 0x000fe200000000ff */
[----:B------:R-:W-:Y:S01]  /*6860*/  @P0 STG.E.U16 desc[UR36][R8.64+0x32], R71 ;  /* 0x0000324708000986 */ /* 0x000fe2000c101524 */
[----:B------:R-:W-:Y:S02]  /*6870*/  ISETP.GT.AND P0, PT, R3, RZ, P2 ;  /* 0x000000ff0300720c */ /* 0x000fe40001704270 */
[----:B------:R-:W-:Y:S02]  /*6880*/  F2FP.F16.F32.PACK_AB R46, RZ, R46 ;  /* 0x0000002eff2e723e */ /* 0x000fe400000000ff */
[----:B------:R-:W-:Y:S02]  /*6890*/  F2FP.F16.F32.PACK_AB R47, RZ, R47 ;  /* 0x0000002fff2f723e */ /* 0x000fe400000000ff */
[----:B------:R-:W-:-:S02]  /*68a0*/  F2FP.F16.F32.PACK_AB R48, RZ, R48 ;  /* 0x00000030ff30723e */ /* 0x000fc400000000ff */
[----:B------:R-:W-:Y:S02]  /*68b0*/  F2FP.F16.F32.PACK_AB R49, RZ, R49 ;  /* 0x00000031ff31723e */ /* 0x000fe400000000ff */
[----:B------:R-:W-:Y:S02]  /*68c0*/  F2FP.F16.F32.PACK_AB R50, RZ, R50 ;  /* 0x00000032ff32723e */ /* 0x000fe400000000ff */
[----:B------:R-:W-:Y:S01]  /*68d0*/  F2FP.F16.F32.PACK_AB R51, RZ, R51 ;  /* 0x00000033ff33723e */ /* 0x000fe200000000ff */
[----:B------:R-:W-:Y:S01]  /*68e0*/  @P0 STG.E.U16 desc[UR36][R10.64+0x40], R72 ;  /* 0x000040480a000986 */ /* 0x000fe2000c101524 */
[----:B------:R-:W-:Y:S02]  /*68f0*/  ISETP.GT.AND P0, PT, R3, RZ, P1 ;  /* 0x000000ff0300720c */ /* 0x000fe40000f04270 */
[----:B------:R-:W-:Y:S02]  /*6900*/  F2FP.F16.F32.PACK_AB R52, RZ, R52 ;  /* 0x00000034ff34723e */ /* 0x000fe400000000ff */
[----:B------:R-:W-:-:S02]  /*6910*/  F2FP.F16.F32.PACK_AB R53, RZ, R53 ;  /* 0x00000035ff35723e */ /* 0x000fc400000000ff */
[----:B------:R-:W-:Y:S02]  /*6920*/  F2FP.F16.F32.PACK_AB R54, RZ, R54 ;  /* 0x00000036ff36723e */ /* 0x000fe400000000ff */
[----:B------:R-:W-:-:S05]  /*6930*/  F2FP.F16.F32.PACK_AB R55, RZ, R55 ;  /* 0x00000037ff37723e */ /* 0x000fca00000000ff */
[----:B------:R-:W-:Y:S01]  /*6940*/  @P0 STG.E.U16 desc[UR36][R10.64+0x42], R73 ;  /* 0x000042490a000986 */ /* 0x000fe2000c101524 */
[----:B------:R-:W-:Y:S02]  /*6950*/  ISETP.GT.AND P0, PT, R3, 0x8, P2 ;  /* 0x000000080300780c */ /* 0x000fe40001704270 */
[----:B------:R-:W-:-:S11]  /*6960*/  ISETP.GT.AND P2, PT, R4, 0x38, PT ;  /* 0x000000380400780c */ /* 0x000fd60003f44270 */
[----:B------:R-:W-:Y:S01]  /*6970*/  @P0 STG.E.U16 desc[UR36][R8.64+0x40], R74 ;  /* 0x0000404a08000986 */ /* 0x000fe2000c101524 */
[----:B------:R-:W-:-:S13]  /*6980*/  ISETP.GT.AND P0, PT, R3, 0x8, P1 ;  /* 0x000000080300780c */ /* 0x000fda0000f04270 */
[----:B------:R-:W-:Y:S01]  /*6990*/  @P0 STG.E.U16 desc[UR36][R8.64+0x42], R75 ;  /* 0x0000424b08000986 */ /* 0x000fe2000c101524 */
[----:B------:R-:W-:-:S13]  /*69a0*/  ISETP.GT.AND P0, PT, R3, RZ, P5 ;  /* 0x000000ff0300720c */ /* 0x000fda0002f04270 */
[----:B------:R-:W-:Y:S01]  /*69b0*/  @P0 STG.E.U16 desc[UR36][R10.64+0x50], R76 ;  /* 0x0000504c0a000986 */ /* 0x000fe2000c101524 */
[----:B------:R-:W-:-:S13]  /*69c0*/  ISETP.GT.AND P0, PT, R3, RZ, P4 ;  /* 0x000000ff0300720c */ /* 0x000fda0002704270 */
[----:B------:R-:W-:Y:S01]  /*69d0*/  @P0 STG.E.U16 desc[UR36][R10.64+0x52], R77 ;  /* 0x0000524d0a000986 */ /* 0x000fe2000c101524 */
[----:B------:R-:W-:-:S13]  /*69e0*/  ISETP.GT.AND P0, PT, R3, 0x8, P5 ;  /* 0x000000080300780c */ /* 0x000fda0002f04270 */
[----:B------:R-:W-:Y:S01]  /*69f0*/  @P0 STG.E.U16 desc[UR36][R8.64+0x50], R78 ;  /* 0x0000504e08000986 */ /* 0x000fe2000c101524 */
[----:B------:R-:W-:-:S13]  /*6a00*/  ISETP.GT.AND P0, PT, R3, 0x8, P4 ;  /* 0x000000080300780c */ /* 0x000fda0002704270 */
[----:B------:R-:W-:Y:S01]  /*6a10*/  @P0 STG.E.U16 desc[UR36][R8.64+0x52], R79 ;  /* 0x0000524f08000986 */ /* 0x000fe2000c101524 */
[----:B------:R-:W-:-:S13]  /*6a20*/  ISETP.GT.AND P0, PT, R3, RZ, P3 ;  /* 0x000000ff0300720c */ /* 0x000fda0001f04270 */
[----:B------:R-:W-:Y:S01]  /*6a30*/  @P0 STG.E.U16 desc[UR36][R10.64+0x60], R80 ;  /* 0x000060500a000986 */ /* 0x000fe2000c101524 */
[----:B------:R-:W-:-:S04]  /*6a40*/  ISETP.GT.AND P0, PT, R4, 0x31, PT ;  /* 0x000000310400780c */ /* 0x000fc80003f04270 */
[----:B------:R-:W-:-:S13]  /*6a50*/  ISETP.GT.AND P1, PT, R3, RZ, P0 ;  /* 0x000000ff0300720c */ /* 0x000fda0000724270 */
[----:B------:R-:W-:Y:S01]  /*6a60*/  @P1 STG.E.U16 desc[UR36][R10.64+0x62], R81 ;  /* 0x000062510a001986 */ /* 0x000fe2000c101524 */
[----:B------:R-:W-:-:S13]  /*6a70*/  ISETP.GT.AND P1, PT, R3, 0x8, P3 ;  /* 0x000000080300780c */ /* 0x000fda0001f24270 */
[----:B------:R-:W-:Y:S01]  /*6a80*/  @P1 STG.E.U16 desc[UR36][R8.64+0x60], R82 ;  /* 0x0000605208001986 */ /* 0x000fe2000c101524 */
[----:B------:R-:W-:-:S13]  /*6a90*/  ISETP.GT.AND P1, PT, R3, 0x8, P0 ;  /* 0x000000080300780c */ /* 0x000fda0000724270 */
[----:B------:R-:W-:Y:S01]  /*6aa0*/  @P1 STG.E.U16 desc[UR36][R8.64+0x62], R83 ;  /* 0x0000625308001986 */ /* 0x000fe2000c101524 */
[----:B------:R-:W-:-:S05]  /*6ab0*/  IADD3 R14, P1, R19, R8, RZ ;  /* 0x00000008130e7210 */ /* 0x000fca0007f3e0ff */
[----:B------:R-:W-:Y:S01]  /*6ac0*/  IMAD.X R15, R13, 0x1, R9, P1 ;  /* 0x000000010d0f7824 */ /* 0x000fe200008e0609 */
[----:B------:R-:W-:-:S13]  /*6ad0*/  ISETP.GT.AND P1, PT, R3, RZ, P2 ;  /* 0x000000ff0300720c */ /* 0x000fda0001724270 */
[----:B------:R-:W-:Y:S01]  /*6ae0*/  @P1 STG.E.U16 desc[UR36][R10.64+0x70], R84 ;  /* 0x000070540a001986 */ /* 0x000fe2000c101524 */
[----:B------:R-:W-:-:S05]  /*6af0*/  IADD3 R20, P1, R19, R8, RZ ;  /* 0x0000000813147210 */ /* 0x000fca0007f3e0ff */
[----:B------:R-:W-:Y:S01]  /*6b00*/  IMAD.X R21, R13, 0x1, R9, P1 ;  /* 0x000000010d157824 */ /* 0x000fe200008e0609 */
[----:B------:R-:W-:-:S05]  /*6b10*/  IADD3 R12, P1, R19, R10, RZ ;  /* 0x0000000a130c7210 */ /* 0x000fca0007f3e0ff */
[----:B------:R-:W-:Y:S01]  /*6b20*/  IMAD.X R13, R13, 0x1, R11, P1 ;  /* 0x000000010d0d7824 */ /* 0x000fe200008e060b */
[----:B------:R-:W-:-:S04]  /*6b30*/  ISETP.GT.AND P1, PT, R4, 0x39, PT ;  /* 0x000000390400780c */ /* 0x000fc80003f24270 */
[----:B------:R-:W-:-:S13]  /*6b40*/  ISETP.GT.AND P5, PT, R3, RZ, P1 ;  /* 0x000000ff0300720c */ /* 0x000fda0000fa4270 */
[----:B------:R-:W-:Y:S01]  /*6b50*/  @P5 STG.E.U16 desc[UR36][R10.64+0x72], R85 ;  /* 0x000072550a005986 */ /* 0x000fe2000c101524 */
[----:B------:R-:W-:-:S13]  /*6b60*/  ISETP.GT.AND P5, PT, R3, 0x8, P2 ;  /* 0x000000080300780c */ /* 0x000fda00017a4270 */
[----:B------:R-:W-:Y:S01]  /*6b70*/  @P5 STG.E.U16 desc[UR36][R8.64+0x70], R86 ;  /* 0x0000705608005986 */ /* 0x000fe2000c101524 */
[----:B------:R-:W-:-:S13]  /*6b80*/  ISETP.GT.AND P5, PT, R3, 0x8, P1 ;  /* 0x000000080300780c */ /* 0x000fda0000fa4270 */
[----:B------:R0:W-:Y:S01]  /*6b90*/  @P5 STG.E.U16 desc[UR36][R8.64+0x72], R87 ;  /* 0x0000725708005986 */ /* 0x0001e2000c101524 */
[C---:B------:R-:W-:Y:S02]  /*6ba0*/  ISETP.GT.AND P5, PT, R3.reuse, 0x80, P6 ;  /* 0x000000800300780c */ /* 0x040fe400037a4270 */
[----:B------:R-:W-:-:S11]  /*6bb0*/  ISETP.GT.AND P6, PT, R3, 0x88, P6 ;  /* 0x000000880300780c */ /* 0x000fd600037c4270 */
[----:B------:R-:W-:Y:S01]  /*6bc0*/  @P5 STG.E.U16 desc[UR36][R12.64], R24 ;  /* 0x000000180c005986 */ /* 0x000fe2000c101524 */
[----:B------:R-:W-:-:S04]  /*6bd0*/  ISETP.GT.AND P5, PT, R4, 0x1, PT ;  /* 0x000000010400780c */ /* 0x000fc80003fa4270 */
[----:B------:R-:W-:-:S13]  /*6be0*/  ISETP.GT.AND P5, PT, R3, 0x80, P5 ;  /* 0x000000800300780c */ /* 0x000fda0002fa4270 */
[----:B0-----:R-:W-:Y:S02]  /*6bf0*/  @P5 IMAD.MOV.U32 R8, RZ, RZ, R12 ;  /* 0x000000ffff085224 */ /* 0x001fe400078e000c */
[----:B------:R-:W-:-:S05]  /*6c00*/  @P5 IMAD.MOV.U32 R9, RZ, RZ, R13 ;  /* 0x000000ffff095224 */ /* 0x000fca00078e000d */
[----:B------:R0:W-:Y:S01]  /*6c10*/  @P5 STG.E.U16 desc[UR36][R8.64+0x2], R25 ;  /* 0x0000021908005986 */ /* 0x0001e2000c101524 */
[----:B------:R-:W-:-:S03]  /*6c20*/  ISETP.NE.AND P5, PT, R5, RZ, PT ;  /* 0x000000ff0500720c */ /* 0x000fc60003fa5270 */
[----:B------:R-:W-:Y:S01]  /*6c30*/  @P6 STG.E.U16 desc[UR36][R14.64], R26 ;  /* 0x0000001a0e006986 */ /* 0x000fe2000c101524 */
[----:B------:R-:W-:-:S04]  /*6c40*/  ISETP.GT.AND P6, PT, R4, 0x1, PT ;  /* 0x000000010400780c */ /* 0x000fc80003fc4270 */
[----:B------:R-:W-:-:S13]  /*6c50*/  ISETP.GT.AND P6, PT, R3, 0x88, P6 ;  /* 0x000000880300780c */ /* 0x000fda00037c4270 */
[----:B------:R-:W-:Y:S01]  /*6c60*/  @P6 STG.E.U16 desc[UR36][R20.64+0x2], R27 ;  /* 0x0000021b14006986 */ /* 0x000fe2000c101524 */
[----:B------:R-:W-:-:S04]  /*6c70*/  ISETP.GT.AND P6, PT, R4, 0x8, PT ;  /* 0x000000080400780c */ /* 0x000fc80003fc4270 */
[----:B------:R-:W-:-:S13]  /*6c80*/  ISETP.GT.AND P6, PT, R3, 0x80, P6 ;  /* 0x000000800300780c */ /* 0x000fda00037c4270 */
[----:B0-----:R-:W-:Y:S02]  /*6c90*/  @P6 IMAD.MOV.U32 R8, RZ, RZ, R12 ;  /* 0x000000ffff086224 */ /* 0x001fe400078e000c */
[----:B------:R-:W-:-:S05]  /*6ca0*/  @P6 IMAD.MOV.U32 R9, RZ, RZ, R13 ;  /* 0x000000ffff096224 */ /* 0x000fca00078e000d */
[----:B------:R0:W-:Y:S01]  /*6cb0*/  @P6 STG.E.U16 desc[UR36][R8.64+0x10], R28 ;  /* 0x0000101c08006986 */ /* 0x0001e2000c101524 */
[----:B------:R-:W-:-:S04]  /*6cc0*/  ISETP.GT.AND P6, PT, R4, 0x9, PT ;  /* 0x000000090400780c */ /* 0x000fc80003fc4270 */
[----:B------:R-:W-:-:S13]  /*6cd0*/  ISETP.GT.AND P6, PT, R3, 0x80, P6 ;  /* 0x000000800300780c */ /* 0x000fda00037c4270 */
[----:B0-----:R-:W-:Y:S02]  /*6ce0*/  @P6 IMAD.MOV.U32 R8, RZ, RZ, R12 ;  /* 0x000000ffff086224 */ /* 0x001fe400078e000c */
[----:B------:R-:W-:-:S05]  /*6cf0*/  @P6 IMAD.MOV.U32 R9, RZ, RZ, R13 ;  /* 0x000000ffff096224 */ /* 0x000fca00078e000d */
[----:B------:R0:W-:Y:S01]  /*6d00*/  @P6 STG.E.U16 desc[UR36][R8.64+0x12], R29 ;  /* 0x0000121d08006986 */ /* 0x0001e2000c101524 */
[----:B------:R-:W-:-:S04]  /*6d10*/  ISETP.GT.AND P6, PT, R4, 0x8, PT ;  /* 0x000000080400780c */ /* 0x000fc80003fc4270 */
[----:B------:R-:W-:-:S13]  /*6d20*/  ISETP.GT.AND P6, PT, R3, 0x88, P6 ;  /* 0x000000880300780c */ /* 0x000fda00037c4270 */
        /* <DEDUP_REMOVED lines=45> */
[----:B------:R-:W-:Y:S01]  /*7000*/  @P6 STG.E.U16 desc[UR36][R8.64+0x42], R41 ;  /* 0x0000422908006986 */ /* 0x000fe2000c101524 */
[----:B------:R-:W-:-:S04]  /*7010*/  ISETP.GT.AND P6, PT, R4, 0x20, PT ;  /* 0x000000200400780c */ /* 0x000fc80003fc4270 */
[----:B------:R-:W-:-:S13]  /*7020*/  ISETP.GT.AND P6, PT, R3, 0x88, P6 ;  /* 0x000000880300780c */ /* 0x000fda00037c4270 */
[----:B------:R-:W-:Y:S01]  /*7030*/  @P6 STG.E.U16 desc[UR36][R6.64+0x40], R42 ;  /* 0x0000402a06006986 */ /* 0x000fe2000c101524 */
[----:B------:R-:W-:-:S04]  /*7040*/  ISETP.GT.AND P6, PT, R4, 0x21, PT ;  /* 0x000000210400780c */ /* 0x000fc80003fc4270 */
[----:B------:R-:W-:-:S13]  /*7050*/  ISETP.GT.AND P6, PT, R3, 0x88, P6 ;  /* 0x000000880300780c */ /* 0x000fda00037c4270 */
[----:B------:R-:W-:Y:S02]  /*7060*/  @P6 IMAD.MOV.U32 R4, RZ, RZ, R6 ;  /* 0x000000ffff046224 */ /* 0x000fe400078e0006 */
[----:B------:R-:W-:-:S05]  /*7070*/  @P6 IMAD.MOV.U32 R5, RZ, RZ, R7 ;  /* 0x000000ffff056224 */ /* 0x000fca00078e0007 */
[----:B------:R0:W-:Y:S01]  /*7080*/  @P6 STG.E.U16 desc[UR36][R4.64+0x42], R43 ;  /* 0x0000422b04006986 */ /* 0x0001e2000c101524 */
[C---:B------:R-:W-:Y:S02]  /*7090*/  ISETP.GT.AND P6, PT, R3.reuse, 0x80, P5 ;  /* 0x000000800300780c */ /* 0x040fe40002fc4270 */
[----:B------:R-:W-:-:S11]  /*70a0*/  ISETP.GT.AND P5, PT, R3, 0x88, P5 ;  /* 0x000000880300780c */ /* 0x000fd60002fa4270 */
[----:B0-----:R-:W-:Y:S02]  /*70b0*/  @P6 IMAD.MOV.U32 R4, RZ, RZ, R12 ;  /* 0x000000ffff046224 */ /* 0x001fe400078e000c */
[----:B------:R-:W-:-:S05]  /*70c0*/  @P6 IMAD.MOV.U32 R5, RZ, RZ, R13 ;  /* 0x000000ffff056224 */ /* 0x000fca00078e000d */
[----:B------:R0:W-:Y:S01]  /*70d0*/  @P6 STG.E.U16 desc[UR36][R4.64+0x50], R44 ;  /* 0x0000502c04006986 */ /* 0x0001e2000c101524 */
[C---:B------:R-:W-:Y:S02]  /*70e0*/  ISETP.GT.AND P6, PT, R3.reuse, 0x80, P4 ;  /* 0x000000800300780c */ /* 0x040fe400027c4270 */
[----:B------:R-:W-:-:S11]  /*70f0*/  ISETP.GT.AND P4, PT, R3, 0x88, P4 ;  /* 0x000000880300780c */ /* 0x000fd60002784270 */
[----:B0-----:R-:W-:Y:S02]  /*7100*/  @P6 IMAD.MOV.U32 R4, RZ, RZ, R12 ;  /* 0x000000ffff046224 */ /* 0x001fe400078e000c */
[----:B------:R-:W-:-:S05]  /*7110*/  @P6 IMAD.MOV.U32 R5, RZ, RZ, R13 ;  /* 0x000000ffff056224 */ /* 0x000fca00078e000d */
[----:B------:R0:W-:Y:S02]  /*7120*/  @P6 STG.E.U16 desc[UR36][R4.64+0x52], R45 ;  /* 0x0000522d04006986 */ /* 0x0001e4000c101524 */
[----:B0-----:R-:W-:Y:S02]  /*7130*/  @P5 IMAD.MOV.U32 R4, RZ, RZ, R6 ;  /* 0x000000ffff045224 */ /* 0x001fe400078e0006 */
[----:B------:R-:W-:-:S05]  /*7140*/  @P5 IMAD.MOV.U32 R5, RZ, RZ, R7 ;  /* 0x000000ffff055224 */ /* 0x000fca00078e0007 */
[----:B------:R0:W-:Y:S01]  /*7150*/  @P5 STG.E.U16 desc[UR36][R4.64+0x50], R46 ;  /* 0x0000502e04005986 */ /* 0x0001e2000c101524 */
[C---:B------:R-:W-:Y:S02]  /*7160*/  ISETP.GT.AND P5, PT, R3.reuse, 0x80, P3 ;  /* 0x000000800300780c */ /* 0x040fe40001fa4270 */
[----:B------:R-:W-:Y:S01]  /*7170*/  ISETP.GT.AND P3, PT, R3, 0x88, P3 ;  /* 0x000000880300780c */ /* 0x000fe20001f64270 */
        /* <DEDUP_REMOVED lines=17> */
[----:B------:R0:W-:Y:S02]  /*7290*/  @P3 STG.E.U16 desc[UR36][R4.64+0x60], R50 ;  /* 0x0000603204003986 */ /* 0x0001e4000c101524 */
[----:B0-----:R-:W-:Y:S02]  /*72a0*/  @P0 IMAD.MOV.U32 R4, RZ, RZ, R6 ;  /* 0x000000ffff040224 */ /* 0x001fe400078e0006 */
[----:B------:R-:W-:-:S05]  /*72b0*/  @P0 IMAD.MOV.U32 R5, RZ, RZ, R7 ;  /* 0x000000ffff050224 */ /* 0x000fca00078e0007 */
[----:B------:R0:W-:Y:S02]  /*72c0*/  @P0 STG.E.U16 desc[UR36][R4.64+0x62], R51 ;  /* 0x0000623304000986 */ /* 0x0001e4000c101524 */
[----:B0-----:R-:W-:Y:S02]  /*72d0*/  @P5 IMAD.MOV.U32 R4, RZ, RZ, R12 ;  /* 0x000000ffff045224 */ /* 0x001fe400078e000c */
[----:B------:R-:W-:-:S05]  /*72e0*/  @P5 IMAD.MOV.U32 R5, RZ, RZ, R13 ;  /* 0x000000ffff055224 */ /* 0x000fca00078e000d */
[----:B------:R0:W-:Y:S04]  /*72f0*/  @P5 STG.E.U16 desc[UR36][R4.64+0x70], R52 ;  /* 0x0000703404005986 */ /* 0x0001e8000c101524 */
[----:B------:R1:W-:Y:S01]  /*7300*/  @P4 STG.E.U16 desc[UR36][R12.64+0x72], R53 ;  /* 0x000072350c004986 */ /* 0x0003e2000c101524 */
[----:B0-----:R-:W-:Y:S02]  /*7310*/  @P2 IMAD.MOV.U32 R4, RZ, RZ, R6 ;  /* 0x000000ffff042224 */ /* 0x001fe400078e0006 */
[----:B------:R-:W-:-:S05]  /*7320*/  @P2 IMAD.MOV.U32 R5, RZ, RZ, R7 ;  /* 0x000000ffff052224 */ /* 0x000fca00078e0007 */
[----:B------:R1:W-:Y:S04]  /*7330*/  @P2 STG.E.U16 desc[UR36][R4.64+0x70], R54 ;  /* 0x0000703604002986 */ /* 0x0003e8000c101524 */
[----:B------:R1:W-:Y:S02]  /*7340*/  @P1 STG.E.U16 desc[UR36][R6.64+0x72], R55 ;  /* 0x0000723706001986 */ /* 0x0003e4000c101524 */
.L_x_152:
[----:B------:R-:W-:Y:S05]  /*7350*/  BSYNC B0 ;  /* 0x0000000000007941 */ /* 0x000fea0003800000 */
.L_x_28:
[----:B------:R-:W-:Y:S01]  /*7360*/  IADD3 R16, P0, R16, UR38, RZ ;  /* 0x0000002610107c10 */ /* 0x000fe2000ff1e0ff */
[----:B------:R-:W-:Y:S01]  /*7370*/  ULDC.64 UR4, c[0x0][0x650] ;  /* 0x0001940000047ab9 */ /* 0x000fe20000000a00 */
[----:B------:R-:W-:Y:S01]  /*7380*/  PRMT R3, RZ, 0x7610, R3 ;  /* 0x00007610ff037816 */ /* 0x000fe20000000003 */
[----:B------:R-:W-:Y:S01]  /*7390*/  IMAD.MOV.U32 R101, RZ, RZ, -0x1 ;  /* 0xffffffffff657424 */ /* 0x000fe200078e00ff */
[----:B------:R-:W-:Y:S01]  /*73a0*/  IADD3.X R17, R17, UR41, RZ, P0, !PT ;  /* 0x0000002911117c10 */ /* 0x000fe200087fe4ff */
[----:B------:R-:W-:Y:S01]  /*73b0*/  IMAD.MOV.U32 R19, RZ, RZ, -0x1 ;  /* 0xffffffffff137424 */ /* 0x000fe200078e00ff */
[----:B------:R-:W-:-:S04]  /*73c0*/  ISETP.GE.U32.AND P0, PT, R16, UR4, PT ;  /* 0x0000000410007c0c */ /* 0x000fc8000bf06070 */
[----:B------:R-:W-:-:S13]  /*73d0*/  ISETP.GE.U32.AND.EX P0, PT, R17, UR5, PT, P0 ;  /* 0x0000000511007c0c */ /* 0x000fda000bf06100 */
[----:B------:R-:W-:Y:S05]  /*73e0*/  @P0 BRA `(.L_x_153) ;  /* 0x00000004004c0947 */ /* 0x000fea0003800000 */
[----:B0-----:R-:W0:Y:S01]  /*73f0*/  LDC.64 R10, c[0x0][0x628] ;  /* 0x00018a00ff0a7b82 */ /* 0x001e220000000a00 */
[----:B-1----:R-:W1:Y:S01]  /*7400*/  S2R R12, SR_CTAID.X ;  /* 0x00000000000c7919 */ /* 0x002e620000002500 */
[----:B----4-:R-:W-:Y:S02]  /*7410*/  IMAD.MOV.U32 R8, RZ, RZ, R16 ;  /* 0x000000ffff087224 */ /* 0x010fe400078e0010 */
[----:B------:R-:W-:Y:S01]  /*7420*/  IMAD.MOV.U32 R9, RZ, RZ, R17 ;  /* 0x000000ffff097224 */ /* 0x000fe200078e0011 */
[----:B------:R-:W4:Y:S03]  /*7430*/  S2R R20, SR_CTAID.Y ;  /* 0x0000000000147919 */ /* 0x000f260000002600 */
[----:B------:R-:W1:Y:S08]  /*7440*/  LDC R0, c[0x0][0x630] ;  /* 0x00018c00ff007b82 */ /* 0x000e700000000800 */
[----:B------:R-:W1:Y:S01]  /*7450*/  LDC.64 R14, c[0x0][0x620] ;  /* 0x00018800ff0e7b82 */ /* 0x000e620000000a00 */
[----:B0-----:R-:W-:-:S04]  /*7460*/  ISETP.NE.U32.AND P0, PT, R10, RZ, PT ;  /* 0x000000ff0a00720c */ /* 0x001fc80003f05070 */
[----:B------:R-:W-:-:S13]  /*7470*/  ISETP.NE.AND.EX P0, PT, R11, RZ, PT, P0 ;  /* 0x000000ff0b00720c */ /* 0x000fda0003f05300 */
[----:B-1--4-:R-:W-:Y:S05]  /*7480*/  @!P0 BRA `(.L_x_154) ;  /* 0x0000000000288947 */ /* 0x012fea0003800000 */
        /* <DEDUP_REMOVED lines=10> */
.L_x_154:
[-CC-:B------:R-:W-:Y:S01]  /*7530*/  SHF.R.U64 R19, R8, R0.reuse, R9.reuse ;  /* 0x0000000008137219 */ /* 0x180fe20000001209 */
[----:B------:R-:W0:Y:S01]  /*7540*/  LDC.64 R26, c[0x0][0x640] ;  /* 0x00019000ff1a7b82 */ /* 0x000e220000000a00 */
[----:B------:R-:W-:Y:S01]  /*7550*/  SHF.R.U32.HI R0, RZ, R0, R9 ;  /* 0x00000000ff007219 */ /* 0x000fe20000011609 */
[----:B------:R-:W-:Y:S01]  /*7560*/  ULDC UR4, c[0x0][0x150] ;  /* 0x0000540000047ab9 */ /* 0x000fe20000000800 */
[----:B------:R-:W-:Y:S02]  /*7570*/  IADD3 R3, P0, RZ, -R19, RZ ;  /* 0x80000013ff037210 */ /* 0x000fe40007f1e0ff */
[----:B------:R-:W-:-:S03]  /*7580*/  I2FP.F32.U32 R7, R12 ;  /* 0x0000000c00077245 */ /* 0x000fc60000201000 */
[----:B------:R-:W1:Y:S01]  /*7590*/  LDC R6, c[0x0][0x618] ;  /* 0x00018600ff067b82 */ /* 0x000e620000000800 */
[----:B------:R-:W-:Y:S02]  /*75a0*/  IMAD.X R5, RZ, RZ, ~R0, P0 ;  /* 0x000000ffff057224 */ /* 0x000fe400000e0e00 */
[----:B------:R-:W-:Y:S01]  /*75b0*/  FMUL R7, R7, UR4 ;  /* 0x0000000407077c20 */ /* 0x000fe20008400000 */
[----:B------:R-:W-:Y:S01]  /*75c0*/  ULDC UR4, c[0x0][0x154] ;  /* 0x0000550000047ab9 */ /* 0x000fe20000000800 */
[-C--:B------:R-:W-:Y:S02]  /*75d0*/  IMAD R0, R5, R14.reuse, RZ ;  /* 0x0000000e05007224 */ /* 0x080fe400078e02ff */
[C---:B------:R-:W-:Y:S01]  /*75e0*/  IMAD.WIDE.U32 R4, R3.reuse, R14, R16 ;  /* 0x0000000e03047225 */ /* 0x040fe200078e0010 */
[----:B------:R-:W4:Y:S01]  /*75f0*/  LDC R11, c[0x0][0x608] ;  /* 0x00018200ff0b7b82 */ /* 0x000f220000000800 */
[----:B------:R-:W2:Y:S02]  /*7600*/  F2I.U32.TRUNC.NTZ R7, R7 ;  /* 0x0000000700077305 */ /* 0x000ea4000020f000 */
[----:B------:R-:W-:-:S04]  /*7610*/  IMAD R3, R3, R15, R0 ;  /* 0x0000000f03037224 */ /* 0x000fc800078e0200 */
[----:B------:R-:W-:Y:S01]  /*7620*/  IMAD.IADD R3, R5, 0x1, R3 ;  /* 0x0000000105037824 */ /* 0x000fe200078e0203 */
[----:B------:R-:W3:Y:S01]  /*7630*/  LDC R8, c[0x0][0x658] ;  /* 0x00019600ff087b82 */ /* 0x000ee20000000800 */
[----:B------:R-:W-:Y:S02]  /*7640*/  I2FP.F32.U32 R5, R20 ;  /* 0x0000001400057245 */ /* 0x000fe40000201000 */
[----:B0-----:R-:W-:-:S04]  /*7650*/  ISETP.NE.U32.AND P0, PT, R26, RZ, PT ;  /* 0x000000ff1a00720c */ /* 0x001fc80003f05070 */
[----:B------:R-:W-:Y:S01]  /*7660*/  ISETP.NE.AND.EX P0, PT, R27, RZ, PT, P0 ;  /* 0x000000ff1b00720c */ /* 0x000fe20003f05300 */
[----:B------:R-:W0:Y:S01]  /*7670*/  LDC R9, c[0x0][0x144] ;  /* 0x00005100ff097b82 */ /* 0x000e220000000800 */
[-C--:B-1----:R-:W-:Y:S01]  /*7680*/  SHF.R.U32.HI R0, RZ, R6.reuse, R3 ;  /* 0x00000006ff007219 */ /* 0x082fe20000011603 */
[----:B--2---:R-:W-:Y:S01]  /*7690*/  IMAD.MOV R7, RZ, RZ, -R7 ;  /* 0x000000ffff077224 */ /* 0x004fe200078e0a07 */
[----:B------:R-:W-:Y:S01]  /*76a0*/  SHF.R.U64 R13, R4, R6, R3 ;  /* 0x00000006040d7219 */ /* 0x000fe20000001203 */
[----:B------:R-:W-:-:S04]  /*76b0*/  FMUL R6, R5, UR4 ;  /* 0x0000000405067c20 */ /* 0x000fc80008400000 */
[----:B------:R-:W1:Y:S01]  /*76c0*/  LDC R21, c[0x0][0x148] ;  /* 0x00005200ff157b82 */ /* 0x000e620000000800 */
[-CC-:B----4-:R-:W-:Y:S02]  /*76d0*/  SHF.R.U64 R10, R13, R11.reuse, R0.reuse ;  /* 0x0000000b0d0a7219 */ /* 0x190fe40000001200 */
[----:B------:R-:W-:Y:S02]  /*76e0*/  SHF.R.U32.HI R3, RZ, R11, R0 ;  /* 0x0000000bff037219 */ /* 0x000fe40000011600 */
[----:B------:R2:W4:Y:S03]  /*76f0*/  F2I.U32.TRUNC.NTZ R0, R6 ;  /* 0x0000000600007305 */ /* 0x000526000020f000 */
[----:B------:R-:W1:Y:S01]  /*7700*/  LDC R14, c[0x0][0x648] ;  /* 0x00019200ff0e7b82 */ /* 0x000e620000000800 */
[-CC-:B---3--:R-:W-:Y:S02]  /*7710*/  SHF.R.U64 R15, R10, R8.reuse, R3.reuse ;  /* 0x000000080a0f7219 */ /* 0x188fe40000001203 */
[----:B------:R-:W-:-:S03]  /*7720*/  SHF.R.U32.HI R5, RZ, R8, R3 ;  /* 0x00000008ff057219 */ /* 0x000fc60000011603 */
[----:B------:R-:W-:Y:S02]  /*7730*/  IMAD.MOV.U32 R4, RZ, RZ, R15 ;  /* 0x000000ffff047224 */ /* 0x000fe400078e000f */
[----:B------:R-:W3:Y:S01]  /*7740*/  LDC R24, c[0x0][0x638] ;  /* 0x00018e00ff187b82 */ /* 0x000ee20000000800 */
[----:B0-----:R-:W-:-:S07]  /*7750*/  IMAD R25, R9, R7, R12 ;  /* 0x0000000709197224 */ /* 0x001fce00078e020c */
[----:B------:R-:W0:Y:S08]  /*7760*/  LDC R28, c[0x0][0x610] ;  /* 0x00018400ff1c7b82 */ /* 0x000e300000000800 */
[----:B------:R-:W0:Y:S01]  /*7770*/  LDC R29, c[0x0][0x600] ;  /* 0x00018000ff1d7b82 */ /* 0x000e220000000800 */
[----:B--2-4-:R-:W-:Y:S05]  /*7780*/  @!P0 BRA `(.L_x_155) ;  /* 0x0000000000288947 */ /* 0x014fea0003800000 */
[----:B------:R-:W2:Y:S02]  /*7790*/  LDC R4, c[0x0][0x64c] ;  /* 0x00019300ff047b82 */ /* 0x000ea40000000800 */
[----:B--2---:R-:W-:-:S05]  /*77a0*/  IADD3 R3, P0, R15, R4, RZ ;  /* 0x000000040f037210 */ /* 0x004fca0007f1e0ff */
        /* <DEDUP_REMOVED lines=8> */
.L_x_155:
[----:B------:R-:W-:Y:S02]  /*7830*/  ISETP.NE.AND P0, PT, R2, 0x1, PT ;  /* 0x000000010200780c */ /* 0x000fe40003f05270 */
[----:B-1----:R-:W-:Y:S01]  /*7840*/  SHF.R.U64 R3, R4, R14, R5 ;  /* 0x0000000e04037219 */ /* 0x002fe20000001205 */
[----:B------:R-:W-:Y:S01]  /*7850*/  IMAD.MOV R5, RZ, RZ, -R0 ;  /* 0x000000ffff057224 */ /* 0x000fe200078e0a00 */
[----:B------:R-:W-:Y:S02]  /*7860*/  LOP3.LUT R0, R10, R99, RZ, 0xc0, !PT ;  /* 0x000000630a007212 */ /* 0x000fe400078ec0ff */
[----:B------:R-:W-:Y:S01]  /*7870*/  LOP3.LUT R6, R13, R98, RZ, 0xc0, !PT ;  /* 0x000000620d067212 */ /* 0x000fe200078ec0ff */
[----:B------:R-:W-:Y:S02]  /*7880*/  IMAD.MOV R4, RZ, RZ, -R3 ;  /* 0x000000ffff047224 */ /* 0x000fe400078e0a03 */
[----:B------:R-:W-:Y:S02]  /*7890*/  IMAD R0, R91, R3, R0 ;  /* 0x000000035b007224 */ /* 0x000fe400078e0200 */
[----:B---3--:R-:W-:-:S02]  /*78a0*/  IMAD R3, R4, R24, R15 ;  /* 0x0000001804037224 */ /* 0x008fc400078e020f */
[----:B------:R-:W-:Y:S02]  /*78b0*/  @P0 IMAD R25, R21, R5, R20 ;  /* 0x0000000515190224 */ /* 0x000fe400078e0214 */
[----:B0-----:R-:W-:Y:S02]  /*78c0*/  IMAD R5, R3, R29, R6 ;  /* 0x0000001d03057224 */ /* 0x001fe400078e0206 */
[----:B------:R-:W-:Y:S02]  /*78d0*/  IMAD R0, R0, R28, R25 ;  /* 0x0000001c00007224 */ /* 0x000fe400078e0219 */
[----:B------:R-:W-:-:S03]  /*78e0*/  IMAD.MOV.U32 R4, RZ, RZ, 0x1 ;  /* 0x00000001ff047424 */ /* 0x000fc600078e00ff */
[----:B------:R-:W-:Y:S02]  /*78f0*/  SEL R101, R5, R0, !P0 ;  /* 0x0000000005657207 */ /* 0x000fe40004000000 */
[----:B------:R-:W-:Y:S02]  /*7900*/  PRMT R3, R4, 0x7610, R3 ;  /* 0x0000761004037816 */ /* 0x000fe40000000003 */
[----:B------:R-:W-:-:S07]  /*7910*/  SEL R0, R0, R5, !P0 ;  /* 0x0000000500007207 */ /* 0x000fce0004000000 */
.L_x_153:
[----:B------:R-:W-:Y:S01]  /*7920*/  UIADD3 UR42, UR43, UR42, URZ ;  /* 0x0000002a2b2a7290 */ /* 0x000fe2000fffe03f */
[----:B------:R-:W-:Y:S01]  /*7930*/  LOP3.LUT P0, RZ, R3, 0xff, RZ, 0xc0, !PT ;  /* 0x000000ff03ff7812 */ /* 0x000fe2000780c0ff */
[----:B------:R-:W-:Y:S02]  /*7940*/  IMAD.MOV.U32 R109, RZ, RZ, R0 ;  /* 0x000000ffff6d7224 */ /* 0x000fe400078e0000 */
[----:B------:R-:W-:Y:S02]  /*7950*/  USHF.R.U32.HI UR4, URZ, 0x1, UR42 ;  /* 0x000000013f047899 */ /* 0x000fe4000801162a */
[----:B------:R-:W-:Y:S02]  /*7960*/  UISETP.GT.U32.AND UP1, UPT, UR42, 0x1, UPT ;  /* 0x000000012a00788c */ /* 0x000fe4000bf24070 */
[----:B------:R-:W-:Y:S02]  /*7970*/  ULOP3.LUT UR4, UR4, 0x1, URZ, 0xc0, !UPT ;  /* 0x0000000104047892 */ /* 0x000fe4000f8ec03f */
[----:B------:R-:W-:-:S02]  /*7980*/  UISETP.LT.U32.AND UP1, UPT, UR43, 0x2, UP1 ;  /* 0x000000022b00788c */ /* 0x000fc40008f21070 */
[----:B------:R-:W-:Y:S02]  /*7990*/  UISETP.NE.U32.AND UP0, UPT, UR4, 0x1, UPT ;  /* 0x000000010400788c */ /* 0x000fe4000bf05070 */
[----:B------:R-:W-:Y:S02]  /*79a0*/  USEL UR5, URZ, 0x1, !UP1 ;  /* 0x000000013f057887 */ /* 0x000fe4000c800000 */
[----:B------:R-:W-:Y:S02]  /*79b0*/  UISETP.GT.U32.AND UP0, UPT, UR43, 0x1, !UP0 ;  /* 0x000000012b00788c */ /* 0x000fe4000c704070 */
[----:B------:R-:W-:Y:S02]  /*79c0*/  ULOP3.LUT UR42, UR42, 0x1, URZ, 0xc0, !UPT ;  /* 0x000000012a2a7892 */ /* 0x000fe4000f8ec03f */
[----:B------:R-:W-:-:S04]  /*79d0*/  USEL UR4, URZ, 0x1, !UP0 ;  /* 0x000000013f047887 */ /* 0x000fc8000c000000 */
[----:B------:R-:W-:Y:S01]  /*79e0*/  ULOP3.LUT UR40, UR4, UR40, UR5, 0x96, !UPT ;  /* 0x0000002804287292 */ /* 0x000fe2000f8e9605 */
[----:B------:R-:W-:Y:S11]  /*79f0*/  @P0 BRA `(.L_x_156) ;  /* 0xffffff9400f00947 */ /* 0x000ff6000383ffff */
[----:B------:R-:W-:Y:S05]  /*7a00*/  EXIT ;  /* 0x000000000000794d */ /* 0x000fea0003800000 */
.L_x_3:
        /* <DEDUP_REMOVED lines=26> */
.L_x_158:
[--C-:B------:R-:W-:Y:S01]  /*7bb0*/  SHF.R.U64 R14, R12, R20, R13.reuse ;  /* 0x000000140c0e7219 */ /* 0x100fe2000000120d */
[----:B------:R-:W0:Y:S01]  /*7bc0*/  LDC R24, c[0x0][0x618] ;  /* 0x00018600ff187b82 */ /* 0x000e220000000800 */
[----:B------:R-:W-:Y:S01]  /*7bd0*/  I2FP.F32.U32 R8, R6 ;  /* 0x0000000600087245 */ /* 0x000fe20000201000 */
[----:B------:R-:W-:Y:S01]  /*7be0*/  ULDC UR4, c[0x0][0x150] ;  /* 0x0000540000047ab9 */ /* 0x000fe20000000800 */
[----:B------:R-:W-:Y:S02]  /*7bf0*/  SHF.R.U32.HI R7, RZ, R20, R13 ;  /* 0x00000014ff077219 */ /* 0x000fe4000001160d */
[----:B------:R-:W-:Y:S01]  /*7c00*/  IADD3 R11, P0, RZ, -R14, RZ ;  /* 0x8000000eff0b7210 */ /* 0x000fe20007f1e0ff */
[----:B------:R-:W-:Y:S01]  /*7c10*/  FMUL R13, R8, UR4 ;  /* 0x00000004080d7c20 */ /* 0x000fe20008400000 */
[----:B------:R-:W-:Y:S01]  /*7c20*/  ULDC UR4, c[0x0][0x154] ;  /* 0x0000550000047ab9 */ /* 0x000fe20000000800 */
[----:B------:R-:W1:Y:S02]  /*7c30*/  LDC.64 R26, c[0x0][0x640] ;  /* 0x00019000ff1a7b82 */ /* 0x000e640000000a00 */
[----:B------:R-:W-:-:S02]  /*7c40*/  IMAD.X R7, RZ, RZ, ~R7, P0 ;  /* 0x000000ffff077224 */ /* 0x000fc400000e0e07 */
[----:B------:R-:W2:Y:S01]  /*7c50*/  F2I.U32.TRUNC.NTZ R13, R13 ;  /* 0x0000000d000d7305 */ /* 0x000ea2000020f000 */
[----:B------:R-:W-:-:S03]  /*7c60*/  IMAD.WIDE.U32 R8, R11, R22, R16 ;  /* 0x000000160b087225 */ /* 0x000fc600078e0010 */
[----:B------:R-:W3:Y:S01]  /*7c70*/  LDC R15, c[0x0][0x144] ;  /* 0x00005100ff0f7b82 */ /* 0x000ee20000000800 */
[----:B------:R-:W-:-:S04]  /*7c80*/  IMAD R10, R7, R22, RZ ;  /* 0x00000016070a7224 */ /* 0x000fc800078e02ff */
[----:B------:R-:W-:Y:S02]  /*7c90*/  IMAD R7, R11, R23, R10 ;  /* 0x000000170b077224 */ /* 0x000fe400078e020a */
[----:B------:R-:W-:Y:S01]  /*7ca0*/  IMAD.MOV.U32 R10, RZ, RZ, -0x1 ;  /* 0xffffffffff0a7424 */ /* 0x000fe200078e00ff */
[----:B------:R-:W4:Y:S01]  /*7cb0*/  LDC R20, c[0x0][0x608] ;  /* 0x00018200ff147b82 */ /* 0x000f220000000800 */
[----:B------:R-:W-:Y:S01]  /*7cc0*/  IMAD.IADD R7, R9, 0x1, R7 ;  /* 0x0000000109077824 */ /* 0x000fe200078e0207 */
[----:B------:R-:W-:-:S04]  /*7cd0*/  I2FP.F32.U32 R9, R3 ;  /* 0x0000000300097245 */ /* 0x000fc80000201000 */
[-C--:B0-----:R-:W-:Y:S01]  /*7ce0*/  SHF.R.U64 R12, R8, R24.reuse, R7 ;  /* 0x00000018080c7219 */ /* 0x081fe20000001207 */
[----:B--2---:R-:W-:Y:S01]  /*7cf0*/  IMAD.MOV R8, RZ, RZ, -R13 ;  /* 0x000000ffff087224 */ /* 0x004fe200078e0a0d */
[----:B------:R-:W0:Y:S01]  /*7d00*/  LDC R11, c[0x0][0x658] ;  /* 0x00019600ff0b7b82 */ /* 0x000e220000000800 */
[----:B-1----:R-:W-:Y:S01]  /*7d10*/  ISETP.NE.U32.AND P0, PT, R26, RZ, PT ;  /* 0x000000ff1a00720c */ /* 0x002fe20003f05070 */
[----:B------:R-:W-:Y:S01]  /*7d20*/  FMUL R9, R9, UR4 ;  /* 0x0000000409097c20 */ /* 0x000fe20008400000 */
[----:B------:R-:W-:Y:S02]  /*7d30*/  SHF.R.U32.HI R7, RZ, R24, R7 ;  /* 0x00000018ff077219 */ /* 0x000fe40000011607 */
[----:B------:R-:W-:-:S03]  /*7d40*/  ISETP.NE.AND.EX P0, PT, R27, RZ, PT, P0 ;  /* 0x000000ff1b00720c */ /* 0x000fc60003f05300 */
[----:B------:R-:W1:Y:S01]  /*7d50*/  LDC R22, c[0x0][0x148] ;  /* 0x00005200ff167b82 */ /* 0x000e620000000800 */
[----:B---3--:R-:W-:Y:S02]  /*7d60*/  IMAD R23, R15, R8, R6 ;  /* 0x000000080f177224 */ /* 0x008fe400078e0206 */
[----:B------:R-:W-:-:S05]  /*7d70*/  IMAD.MOV.U32 R8, RZ, RZ, 0x1 ;  /* 0x00000001ff087424 */ /* 0x000fca00078e00ff */
[----:B------:R-:W2:Y:S01]  /*7d80*/  LDC R21, c[0x0][0x600] ;  /* 0x00018000ff157b82 */ /* 0x000ea20000000800 */
[-CC-:B----4-:R-:W-:Y:S02]  /*7d90*/  SHF.R.U64 R15, R12, R20.reuse, R7.reuse ;  /* 0x000000140c0f7219 */ /* 0x190fe40000001207 */
[----:B------:R-:W-:Y:S02]  /*7da0*/  SHF.R.U32.HI R6, RZ, R20, R7 ;  /* 0x00000014ff067219 */ /* 0x000fe40000011607 */
[----:B------:R3:W4:Y:S03]  /*7db0*/  F2I.U32.TRUNC.NTZ R20, R9 ;  /* 0x0000000900147305 */ /* 0x000726000020f000 */
[----:B------:R-:W1:Y:S01]  /*7dc0*/  LDC R25, c[0x0][0x648] ;  /* 0x00019200ff197b82 */ /* 0x000e620000000800 */
[-C--:B0-----:R-:W-:Y:S02]  /*7dd0*/  SHF.R.U64 R19, R15, R11.reuse, R6 ;  /* 0x0000000b0f137219 */ /* 0x081fe40000001206 */
[----:B------:R-:W-:-:S02]  /*7de0*/  SHF.L.U32 R10, R10, R11, RZ ;  /* 0x0000000b0a0a7219 */ /* 0x000fc400000006ff */
[-C--:B------:R-:W-:Y:S01]  /*7df0*/  SHF.R.U32.HI R7, RZ, R11.reuse, R6 ;  /* 0x0000000bff077219 */ /* 0x080fe20000011606 */
[----:B------:R-:W-:Y:S01]  /*7e00*/  IMAD.MOV.U32 R6, RZ, RZ, R19 ;  /* 0x000000ffff067224 */ /* 0x000fe200078e0013 */
[----:B------:R-:W-:Y:S01]  /*7e10*/  SHF.L.U32 R24, R8, R11, RZ ;  /* 0x0000000b08187219 */ /* 0x000fe200000006ff */
[----:B------:R-:W0:Y:S01]  /*7e20*/  LDC R28, c[0x0][0x638] ;  /* 0x00018e00ff1c7b82 */ /* 0x000e220000000800 */
[----:B------:R-:W-:-:S07]  /*7e30*/  LOP3.LUT R30, RZ, R10, RZ, 0x33, !PT ;  /* 0x0000000aff1e7212 */ /* 0x000fce00078e33ff */
[----:B------:R-:W0:Y:S01]  /*7e40*/  LDC R29, c[0x0][0x610] ;  /* 0x00018400ff1d7b82 */ /* 0x000e220000000800 */
[----:B---34-:R-:W-:Y:S05]  /*7e50*/  @!P0 BRA `(.L_x_159) ;  /* 0x0000000000288947 */ /* 0x018fea0003800000 */
[----:B------:R-:W3:Y:S02]  /*7e60*/  LDC R6, c[0x0][0x64c] ;  /* 0x00019300ff067b82 */ /* 0x000ee40000000800 */
[----:B---3--:R-:W-:-:S05]  /*7e70*/  IADD3 R11, P0, R19, R6, RZ ;  /* 0x00000006130b7210 */ /* 0x008fca0007f1e0ff */
        /* <DEDUP_REMOVED lines=8> */
.L_x_159:
[----:B------:R-:W-:Y:S01]  /*7f00*/  ISETP.NE.AND P0, PT, R2, 0x1, PT ;  /* 0x000000010200780c */ /* 0x000fe20003f05270 */
[----:B--2---:R-:W-:Y:S01]  /*7f10*/  VIADD R9, R21, 0xffffffff ;  /* 0xffffffff15097836 */ /* 0x004fe20000000000 */
[----:B-1----:R-:W-:Y:S01]  /*7f20*/  SHF.R.U64 R7, R6, R25, R7 ;  /* 0x0000001906077219 */ /* 0x002fe20000001207 */
[----:B------:R-:W-:Y:S01]  /*7f30*/  IMAD.MOV R20, RZ, RZ, -R20 ;  /* 0x000000ffff147224 */ /* 0x000fe200078e0a14 */
[----:B------:R-:W-:Y:S02]  /*7f40*/  LOP3.LUT R6, R15, R30, RZ, 0xc0, !PT ;  /* 0x0000001e0f067212 */ /* 0x000fe400078ec0ff */
[----:B------:R-:W-:Y:S01]  /*7f50*/  LOP3.LUT R12, R12, R9, RZ, 0xc0, !PT ;  /* 0x000000090c0c7212 */ /* 0x000fe200078ec0ff */
[----:B------:R-:W-:Y:S02]  /*7f60*/  IMAD.MOV R8, RZ, RZ, -R7 ;  /* 0x000000ffff087224 */ /* 0x000fe400078e0a07 */
[----:B------:R-:W-:Y:S02]  /*7f70*/  IMAD R6, R24, R7, R6 ;  /* 0x0000000718067224 */ /* 0x000fe400078e0206 */
[----:B------:R-:W-:-:S02]  /*7f80*/  IMAD.MOV.U32 R9, RZ, RZ, 0x1 ;  /* 0x00000001ff097424 */ /* 0x000fc400078e00ff */
[----:B------:R-:W-:Y:S02]  /*7f90*/  @P0 IMAD R23, R22, R20, R3 ;  /* 0x0000001416170224 */ /* 0x000fe400078e0203 */
[----:B0-----:R-:W-:Y:S02]  /*7fa0*/  IMAD R3, R8, R28, R19 ;  /* 0x0000001c08037224 */ /* 0x001fe400078e0213 */
[----:B------:R-:W-:Y:S02]  /*7fb0*/  IMAD R13, R6, R29, R23 ;  /* 0x0000001d060d7224 */ /* 0x000fe400078e0217 */
[----:B------:R-:W-:Y:S02]  /*7fc0*/  IMAD R6, R3, R21, R12 ;  /* 0x0000001503067224 */ /* 0x000fe400078e020c */
[----:B------:R-:W-:-:S03]  /*7fd0*/  IMAD.MOV.U32 R8, RZ, RZ, R14 ;  /* 0x000000ffff087224 */ /* 0x000fc600078e000e */
[----:B------:R-:W-:Y:S02]  /*7fe0*/  SEL R20, R6, R13, !P0 ;  /* 0x0000000d06147207 */ /* 0x000fe40004000000 */
[----:B------:R-:W-:-:S07]  /*7ff0*/  SEL R13, R13, R6, !P0 ;  /* 0x000000060d0d7207 */ /* 0x000fce0004000000 */
.L_x_157:
[----:B------:R-:W-:-:S08]  /*8000*/  NOP ;  /* 0x0000000000007918 */ /* 0x000fd00000000000 */
[----:B------:R-:W0:-:S00]  /*8010*/  USETMAXREG.DEALLOC.CTAPOOL 0x28 ;  /* 0x00000028000079c8 */ /* 0x000e0000080e0500 */
[----:B0-----:R-:W-:-:S13]  /*8020*/  ISETP.NE.AND P0, PT, R0, RZ, PT ;  /* 0x000000ff0000720c */ /* 0x001fda0003f05270 */
[----:B------:R-:W-:Y:S05]  /*8030*/  @P0 EXIT ;  /* 0x000000000000094d */ /* 0x000fea0003800000 */
[----:B------:R-:W-:Y:S01]  /*8040*/  LOP3.LUT P0, RZ, R9, 0xff, RZ, 0xc0, !PT ;  /* 0x000000ff09ff7812 */ /* 0x000fe2000780c0ff */
[----:B------:R-:W-:Y:S02]  /*8050*/  IMAD.MOV.U32 R0, RZ, RZ, 0x1 ;  /* 0x00000001ff007424 */ /* 0x000fe400078e00ff */
[----:B------:R-:W-:-:S10]  /*8060*/  IMAD.MOV.U32 R3, RZ, RZ, RZ ;  /* 0x000000ffff037224 */ /* 0x000fd400078e00ff */
[----:B------:R-:W-:Y:S05]  /*8070*/  @!P0 BRA `(.L_x_160) ;  /* 0x0000000c004c8947 */ /* 0x000fea0003800000 */
[----:B------:R-:W0:Y:S01]  /*8080*/  LDC R0, c[0x0][0x28c] ;  /* 0x0000a300ff007b82 */ /* 0x000e220000000800 */
[----:B------:R-:W-:Y:S01]  /*8090*/  LOP3.LUT P0, RZ, R4, 0x1f, RZ, 0xc0, !PT ;  /* 0x0000001f04ff7812 */ /* 0x000fe2000780c0ff */
[----:B------:R-:W-:Y:S01]  /*80a0*/  ULDC UR5, c[0x0][0x658] ;  /* 0x0001960000057ab9 */ /* 0x000fe20000000800 */
[----:B------:R-:W-:Y:S01]  /*80b0*/  UMOV UR6, 0xffffffff ;  /* 0xffffffff00067882 */ /* 0x000fe20000000000 */
[----:B------:R-:W-:Y:S01]  /*80c0*/  BSSY B0, `(.L_x_160) ;  /* 0x00000ce000007945 */ /* 0x000fe20003800000 */
[----:B------:R-:W-:Y:S01]  /*80d0*/  USHF.L.U32 UR6, UR6, UR5, URZ ;  /* 0x0000000506067299 */ /* 0x000fe2000800063f */
[C---:B------:R-:W-:Y:S01]  /*80e0*/  ISETP.NE.AND P2, PT, R5.reuse, RZ, PT ;  /* 0x000000ff0500720c */ /* 0x040fe20003f45270 */
[----:B------:R-:W-:Y:S01]  /*80f0*/  IMAD.MOV.U32 R11, RZ, RZ, 0x1 ;  /* 0x00000001ff0b7424 */ /* 0x000fe200078e00ff */
[----:B------:R-:W-:Y:S01]  /*8100*/  ISETP.NE.OR P0, PT, R5, RZ, !P0 ;  /* 0x000000ff0500720c */ /* 0x000fe20004705670 */
[----:B------:R-:W-:Y:S01]  /*8110*/  ULDC UR4, c[0x0][0x600] ;  /* 0x0001800000047ab9 */ /* 0x000fe20000000800 */
[----:B------:R-:W-:Y:S01]  /*8120*/  LOP3.LUT R19, R18, 0x2, RZ, 0xfc, !PT ;  /* 0x0000000212137812 */ /* 0x000fe200078efcff */
[----:B------:R-:W-:Y:S01]  /*8130*/  UMOV UR7, 0x1 ;  /* 0x0000000100077882 */ /* 0x000fe20000000000 */
[----:B------:R-:W-:-:S02]  /*8140*/  UIADD3 UR4, UR4, -0x1, URZ ;  /* 0xffffffff04047890 */ /* 0x000fc4000fffe03f */
[----:B------:R-:W-:Y:S02]  /*8150*/  USHF.L.U32 UR5, UR7, UR5, URZ ;  /* 0x0000000507057299 */ /* 0x000fe4000800063f */
[----:B------:R-:W-:Y:S01]  /*8160*/  ULOP3.LUT UR13, URZ, UR6, URZ, 0x33, !UPT ;  /* 0x000000063f0d7292 */ /* 0x000fe2000f8e333f */
[----:B------:R-:W-:Y:S01]  /*8170*/  ULDC.64 UR22, c[0x0][0x198] ;  /* 0x0000660000167ab9 */ /* 0x000fe20000000a00 */
[----:B0-----:R-:W-:-:S05]  /*8180*/  VIADD R0, R0, 0x7f ;  /* 0x0000007f00007836 */ /* 0x001fca0000000000 */
[----:B------:R-:W-:-:S04]  /*8190*/  SHF.R.S32.HI R3, RZ, 0x1f, R0 ;  /* 0x0000001fff037819 */ /* 0x000fc80000011400 */
[----:B------:R-:W-:Y:S01]  /*81a0*/  LEA.HI R3, R3, R0, RZ, 0x7 ;  /* 0x0000000003037211 */ /* 0x000fe200078f38ff */
[----:B------:R-:W-:-:S03]  /*81b0*/  IMAD.MOV.U32 R0, RZ, RZ, 0x1 ;  /* 0x00000001ff007424 */ /* 0x000fc600078e00ff */
[----:B------:R-:W-:Y:S01]  /*81c0*/  SHF.R.S32.HI R12, RZ, 0x7, R3 ;  /* 0x00000007ff0c7819 */ /* 0x000fe20000011403 */
[----:B------:R-:W-:-:S04]  /*81d0*/  IMAD.MOV.U32 R3, RZ, RZ, RZ ;  /* 0x000000ffff037224 */ /* 0x000fc800078e00ff */
[----:B------:R-:W-:-:S07]  /*81e0*/  VIADD R10, R12, 0x1 ;  /* 0x000000010c0a7836 */ /* 0x000fce0000000000 */
.L_x_172:
[----:B------:R-:W-:-:S03]  /*81f0*/  UMOV UR6, 0xffffffff ;  /* 0xffffffff00067882 */ /* 0x000fc60000000000 */
[----:B------:R-:W-:Y:S05]  /*8200*/  BRA.DIV UR6, `(.L_x_161) ;  /* 0x0000000e068c7947 */ /* 0x000fea000b800000 */
[----:B------:R-:W-:-:S13]  /*8210*/  ELECT P6, URZ, PT ;  /* 0x00000000003f782f */ /* 0x000fda00038c0000 */
.L_x_181:
[----:B------:R-:W0:Y:S01]  /*8220*/  LDC R4, c[0x0][0x28c] ;  /* 0x0000a300ff047b82 */ /* 0x000e220000000800 */
[----:B------:R-:W-:Y:S01]  /*8230*/  BSSY B1, `(.L_x_162) ;  /* 0x0000043000017945 */ /* 0x000fe20003800000 */
[----:B0-----:R-:W-:-:S13]  /*8240*/  ISETP.LT.OR P6, PT, R4, 0x1, !P6 ;  /* 0x000000010400780c */ /* 0x001fda00077c1670 */
[----:B------:R-:W-:Y:S05]  /*8250*/  @P6 BRA `(.L_x_163) ;  /* 0x0000000400006947 */ /* 0x000fea0003800000 */
[----:B------:R-:W-:Y:S02]  /*8260*/  IMAD.SHL.U32 R13, R13, 0x100, RZ ;  /* 0x000001000d0d7824 */ /* 0x000fe400078e00ff */
[----:B------:R-:W-:Y:S02]  /*8270*/  IMAD.SHL.U32 R20, R20, 0x40, RZ ;  /* 0x0000004014147824 */ /* 0x000fe400078e00ff */
[----:B------:R-:W-:Y:S02]  /*8280*/  IMAD.MOV.U32 R21, RZ, RZ, RZ ;  /* 0x000000ffff157224 */ /* 0x000fe400078e00ff */
[----:B------:R-:W-:Y:S02]  /*8290*/  IMAD.MOV.U32 R4, RZ, RZ, R10 ;  /* 0x000000ffff047224 */ /* 0x000fe400078e000a */
[----:B------:R-:W-:Y:S02]  /*82a0*/  IMAD.MOV.U32 R5, RZ, RZ, R0 ;  /* 0x000000ffff057224 */ /* 0x000fe400078e0000 */
[----:B------:R-:W-:-:S07]  /*82b0*/  IMAD.MOV.U32 R6, RZ, RZ, R3 ;  /* 0x000000ffff067224 */ /* 0x000fce00078e0003 */
.L_x_167:
[----:B------:R-:W0:Y:S01]  /*82c0*/  S2R R14, SR_CgaCtaId ;  /* 0x00000000000e7919 */ /* 0x000e220000008800 */
[----:B------:R-:W-:Y:S01]  /*82d0*/  MOV R7, 0x400 ;  /* 0x0000040000077802 */ /* 0x000fe20000000f00 */
[----:B------:R-:W1:Y:S03]  /*82e0*/  @!P2 LDC R9, c[0x0][0x500] ;  /* 0x00014000ff09ab82 */ /* 0x000e660000000800 */
[----:B0-----:R-:W-:Y:S02]  /*82f0*/  LEA R15, R14, R7, 0x18 ;  /* 0x000000070e0f7211 */ /* 0x001fe400078ec0ff */
[----:B------:R-:W-:-:S03]  /*8300*/  SHF.L.U32 R7, R5, 0x1f, RZ ;  /* 0x0000001f05077819 */ /* 0x000fc600000006ff */
[----:B------:R-:W-:-:S04]  /*8310*/  IMAD R14, R6, 0x8, R15 ;  /* 0x00000008060e7824 */ /* 0x000fc800078e020f */
[----:B------:R-:W0:Y:S02]  /*8320*/  SYNCS.PHASECHK.TRANS64.TRYWAIT P1, [R14+URZ+0x10], R7 ;  /* 0x000010070e0075a7 */ /* 0x000e24000802017f */
[----:B01----:R-:W-:Y:S05]  /*8330*/  @!P1 BRA `(.L_x_164) ;  /* 0x0000000c00609947 */ /* 0x003fea0003800000 */
.L_x_182:
[----:B0-----:R-:W-:Y:S01]  /*8340*/  PRMT R7, R19, 0x9910, RZ ;  /* 0x0000991013077816 */ /* 0x001fe200000000ff */
[----:B------:R0:W-:Y:S03]  /*8350*/  @!P2 SYNCS.ARRIVE.TRANS64 RZ, [R14+URZ], R9 ;  /* 0x000000090effa9a7 */ /* 0x0001e6000800003f */
[----:B------:R-:W-:-:S13]  /*8360*/  ISETP.NE.AND P1, PT, R7, 0x2, PT ;  /* 0x000000020700780c */ /* 0x000fda0003f25270 */
[----:B0-----:R-:W-:Y:S05]  /*8370*/  @P1 BRA `(.L_x_165) ;  /* 0x0000000000041947 */ /* 0x001fea0003800000 */
[----:B------:R-:W-:Y:S01]  /*8380*/  BPT.TRAP 0x1 ;  /* 0x000000040000795c */ /* 0x000fe20000300000 */
.L_x_165:
[----:B------:R-:W-:Y:S05]  /*8390*/  @P0 BRA `(.L_x_166) ;  /* 0x0000000000040947 */ /* 0x000fea0003800000 */
[----:B------:R-:W-:Y:S01]  /*83a0*/  BPT.TRAP 0x1 ;  /* 0x000000040000795c */ /* 0x000fe20000300000 */
.L_x_166:
[C-C-:B------:R-:W-:Y:S01]  /*83b0*/  IMAD R7, R6.reuse, 0x10000, R15.reuse ;  /* 0x0001000006077824 */ /* 0x140fe200078e020f */
[----:B------:R-:W-:Y:S01]  /*83c0*/  R2UR UR34, R21 ;  /* 0x00000000152272ca */ /* 0x000fe200000e0000 */
[----:B------:R-:W-:Y:S01]  /*83d0*/  IMAD R15, R6, 0x4000, R15 ;  /* 0x00004000060f7824 */ /* 0x000fe200078e020f */
[----:B------:R-:W-:Y:S01]  /*83e0*/  R2UR UR33, R14 ;  /* 0x000000000e2172ca */ /* 0x000fe200000e0000 */
[----:B------:R-:W-:Y:S01]  /*83f0*/  VIADD R4, R4, 0xffffffff ;  /* 0xffffffff04047836 */ /* 0x000fe20000000000 */
[----:B------:R-:W-:Y:S01]  /*8400*/  R2UR UR24, R7 ;  /* 0x00000000071872ca */ /* 0x000fe200000e0000 */
[----:B------:R-:W-:Y:S01]  /*8410*/  UIADD3 UR6, UP0, UR22, 0xf0, URZ ;  /* 0x000000f016067890 */ /* 0x000fe2000ff1e03f */
[----:B------:R-:W-:Y:S01]  /*8420*/  R2UR UR8, R15 ;  /* 0x000000000f0872ca */ /* 0x000fe200000e0000 */
[----:B------:R-:W-:Y:S01]  /*8430*/  UIADD3 UR30, UP1, UR22, 0x1f0, URZ ;  /* 0x000001f0161e7890 */ /* 0x000fe2000ff3e03f */
[----:B------:R-:W-:Y:S01]  /*8440*/  R2UR UR36, R8 ;  /* 0x00000000082472ca */ /* 0x000fe200000e0000 */
[----:B------:R-:W-:Y:S01]  /*8450*/  UIADD3.X UR7, URZ, UR23, URZ, UP0, !UPT ;  /* 0x000000173f077290 */ /* 0x000fe200087fe43f */
[----:B------:R-:W-:Y:S01]  /*8460*/  R2UR UR35, R13 ;  /* 0x000000000d2372ca */ /* 0x000fe200000e0000 */
[----:B------:R-:W-:Y:S01]  /*8470*/  UIADD3.X UR31, URZ, UR23, URZ, UP1, !UPT ;  /* 0x000000173f1f7290 */ /* 0x000fe20008ffe43f */
[----:B------:R-:W-:Y:S01]  /*8480*/  R2UR UR19, R20 ;  /* 0x00000000141372ca */ /* 0x000fe200000e0000 */
[----:B------:R-:W-:Y:S01]  /*8490*/  UIADD3 UR26, UR34, 0x40, URZ ;  /* 0x00000040221a7890 */ /* 0x000fe2000fffe03f */
[----:B------:R-:W-:Y:S01]  /*84a0*/  ISETP.GT.AND P3, PT, R4, 0x1, PT ;  /* 0x000000010400780c */ /* 0x000fe20003f64270 */
[----:B------:R-:W-:Y:S01]  /*84b0*/  VIADD R6, R6, 0x1 ;  /* 0x0000000106067836 */ /* 0x000fe20000000000 */
[----:B------:R-:W-:Y:S01]  /*84c0*/  UMOV UR14, 0x0 ;  /* 0x00000000000e7882 */ /* 0x000fe20000000000 */
[----:B------:R-:W-:Y:S01]  /*84d0*/  UIADD3 UR32, UR24, 0x100, URZ ;  /* 0x0000010018207890 */ /* 0x000fe2000fffe03f */
[----:B------:R-:W-:Y:S01]  /*84e0*/  VIADD R21, R21, 0x80 ;  /* 0x0000008015157836 */ /* 0x000fe20000000000 */
[----:B------:R-:W-:Y:S01]  /*84f0*/  UIADD3 UR24, UR24, 0x8100, URZ ;  /* 0x0000810018187890 */ /* 0x000fe2000fffe03f */
[----:B------:R-:W-:Y:S01]  /*8500*/  ISETP.NE.AND P1, PT, R6, 0x2, PT ;  /* 0x000000020600780c */ /* 0x000fe20003f25270 */
[----:B------:R-:W-:-:S02]  /*8510*/  UIADD3 UR16, UR8, 0x20100, URZ ;  /* 0x0002010008107890 */ /* 0x000fc4000fffe03f */
[----:B------:R-:W-:Y:S01]  /*8520*/  UIADD3 UR8, UR8, 0x22100, URZ ;  /* 0x0002210008087890 */ /* 0x000fe2000fffe03f */
[----:B------:R-:W-:Y:S01]  /*8530*/  SEL R14, RZ, 0x1, P1 ;  /* 0x00000001ff0e7807 */ /* 0x000fe20000800000 */
[----:B------:R-:W-:Y:S01]  /*8540*/  UMOV UR15, 0x10000000 ;  /* 0x10000000000f7882 */ /* 0x000fe20000000000 */
[----:B------:R-:W-:Y:S01]  /*8550*/  UMOV UR25, UR33 ;  /* 0x0000002100197c82 */ /* 0x000fe20008000000 */
[----:B------:R-:W-:Y:S01]  /*8560*/  UMOV UR28, UR36 ;  /* 0x00000024001c7c82 */ /* 0x000fe20008000000 */
[----:B------:R-:W-:Y:S01]  /*8570*/  UMOV UR27, UR35 ;  /* 0x00000023001b7c82 */ /* 0x000fe20008000000 */
[----:B------:R-:W-:Y:S01]  /*8580*/  UMOV UR17, UR33 ;  /* 0x0000002100117c82 */ /* 0x000fe20008000000 */
[----:B------:R-:W-:Y:S01]  /*8590*/  UMOV UR18, UR34 ;  /* 0x0000002200127c82 */ /* 0x000fe20008000000 */
[----:B------:R-:W-:Y:S01]  /*85a0*/  UMOV UR20, UR36 ;  /* 0x0000002400147c82 */ /* 0x000fe20008000000 */
[----:B------:R0:W-:Y:S01]  /*85b0*/  UTMALDG.3D [UR32], [UR6], desc[UR14] ;  /* 0x00000e20060075b4 */ /* 0x0001e20008011000 */
[----:B------:R-:W-:Y:S01]  /*85c0*/  UMOV UR9, UR33 ;  /* 0x0000002100097c82 */ /* 0x000fe20008000000 */
[----:B------:R-:W-:Y:S01]  /*85d0*/  UMOV UR11, UR19 ;  /* 0x00000013000b7c82 */ /* 0x000fe20008000000 */
[----:B------:R-:W-:Y:S01]  /*85e0*/  UMOV UR12, UR36 ;  /* 0x00000024000c7c82 */ /* 0x000fe20008000000 */
[----:B------:R-:W-:Y:S01]  /*85f0*/  UMOV UR10, UR26 ;  /* 0x0000001a000a7c82 */ /* 0x000fe20008000000 */
[----:B------:R-:W-:-:S02]  /*8600*/  LOP3.LUT R5, R5, R14, RZ, 0x3c, !PT ;  /* 0x0000000e05057212 */ /* 0x000fc400078e3cff */
[----:B------:R-:W-:Y:S01]  /*8610*/  SEL R6, R6, RZ, P1 ;  /* 0x000000ff06067207 */ /* 0x000fe20000800000 */
[----:B------:R0:W-:Y:S01]  /*8620*/  UTMALDG.3D [UR24], [UR6], desc[UR14] ;  /* 0x00000e18060075b4 */ /* 0x0001e20008011000 */
[----:B------:R0:W-:Y:S01]  /*8630*/  UTMALDG.3D [UR16], [UR30], desc[UR14] ;  /* 0x00000e101e0075b4 */ /* 0x0001e20008011000 */
[----:B------:R0:W-:Y:S02]  /*8640*/  UTMALDG.3D [UR8], [UR30], desc[UR14] ;  /* 0x00000e081e0075b4 */ /* 0x0001e40008011000 */
[----:B0-----:R-:W-:Y:S05]  /*8650*/  @P3 BRA `(.L_x_167) ;  /* 0xfffffffc00183947 */ /* 0x001fea000383ffff */
.L_x_163:
[----:B------:R-:W-:Y:S05]  /*8660*/  BSYNC B1 ;  /* 0x0000000000017941 */ /* 0x000fea0003800000 */
.L_x_162:
[----:B------:R-:W-:Y:S01]  /*8670*/  LOP3.LUT P3, RZ, R11, 0xff, RZ, 0xc0, !PT ;  /* 0x000000ff0bff7812 */ /* 0x000fe2000786c0ff */
[----:B------:R-:W-:Y:S01]  /*8680*/  IMAD.IADD R3, R12, 0x1, R3 ;  /* 0x000000010c037824 */ /* 0x000fe200078e0203 */
[----:B------:R-:W-:Y:S01]  /*8690*/  IADD3 R16, P4, R16, UR38, RZ ;  /* 0x0000002610107c10 */ /* 0x000fe2000ff9e0ff */
[----:B------:R-:W-:Y:S01]  /*86a0*/  ULDC.64 UR6, c[0x0][0x650] ;  /* 0x0001940000067ab9 */ /* 0x000fe20000000a00 */
[----:B------:R-:W-:Y:S01]  /*86b0*/  BSSY B1, `(.L_x_168) ;  /* 0x000006c000017945 */ /* 0x000fe20003800000 */
[----:B------:R-:W-:Y:S01]  /*86c0*/  IMAD.MOV.U32 R13, RZ, RZ, -0x1 ;  /* 0xffffffffff0d7424 */ /* 0x000fe200078e00ff */
[----:B------:R-:W-:Y:S01]  /*86d0*/  ISETP.GT.U32.AND P1, PT, R3, 0x1, PT ;  /* 0x000000010300780c */ /* 0x000fe20003f24070 */
[----:B------:R-:W-:Y:S01]  /*86e0*/  IMAD.MOV.U32 R20, RZ, RZ, -0x1 ;  /* 0xffffffffff147424 */ /* 0x000fe200078e00ff */
[----:B------:R-:W-:Y:S01]  /*86f0*/  SHF.R.U32.HI R4, RZ, 0x1, R3 ;  /* 0x00000001ff047819 */ /* 0x000fe20000011603 */
[----:B------:R-:W-:Y:S01]  /*8700*/  IMAD.MOV.U32 R8, RZ, RZ, -0x1 ;  /* 0xffffffffff087424 */ /* 0x000fe200078e00ff */
[----:B------:R-:W-:-:S02]  /*8710*/  ISETP.LT.U32.AND P1, PT, R12, 0x2, P1 ;  /* 0x000000020c00780c */ /* 0x000fc40000f21070 */
[----:B------:R-:W-:Y:S01]  /*8720*/  IADD3.X R17, R17, UR41, RZ, P4, !PT ;  /* 0x0000002911117c10 */ /* 0x000fe2000a7fe4ff */
[----:B------:R-:W0:Y:S01]  /*8730*/  @P3 S2R R6, SR_CgaCtaId ;  /* 0x0000000000063919 */ /* 0x000e220000008800 */
[----:B------:R-:W-:Y:S02]  /*8740*/  @P3 MOV R5, 0x400 ;  /* 0x0000040000053802 */ /* 0x000fe40000000f00 */
[----:B------:R-:W-:Y:S02]  /*8750*/  ISETP.GE.U32.AND P4, PT, R16, UR6, PT ;  /* 0x0000000610007c0c */ /* 0x000fe4000bf86070 */
[----:B------:R-:W-:Y:S02]  /*8760*/  LOP3.LUT R4, R4, 0x1, RZ, 0xc0, !PT ;  /* 0x0000000104047812 */ /* 0x000fe400078ec0ff */
[----:B------:R-:W-:Y:S02]  /*8770*/  LOP3.LUT R3, R3, 0x1, RZ, 0xc0, !PT ;  /* 0x0000000103037812 */ /* 0x000fe400078ec0ff */
[----:B------:R-:W-:-:S02]  /*8780*/  PRMT R11, RZ, 0x7610, R11 ;  /* 0x00007610ff0b7816 */ /* 0x000fc4000000000b */
[----:B0-----:R-:W-:-:S04]  /*8790*/  @P3 LEA R5, R6, R5, 0x18 ;  /* 0x0000000506053211 */ /* 0x001fc800078ec0ff */
[----:B------:R0:W-:Y:S01]  /*87a0*/  @P3 SYNCS.ARRIVE.TRANS64.A1T0 RZ, [R5+URZ+0x38], RZ ;  /* 0x000038ff05ff39a7 */ /* 0x0001e2000810003f */
[----:B------:R-:W-:-:S04]  /*87b0*/  ISETP.NE.U32.AND P3, PT, R4, 0x1, PT ;  /* 0x000000010400780c */ /* 0x000fc80003f65070 */
[----:B------:R-:W-:Y:S02]  /*87c0*/  ISETP.GT.U32.AND P3, PT, R12, 0x1, !P3 ;  /* 0x000000010c00780c */ /* 0x000fe40005f64070 */
[----:B0-----:R-:W-:Y:S02]  /*87d0*/  SEL R5, RZ, 0x1, !P1 ;  /* 0x00000001ff057807 */ /* 0x001fe40004800000 */
[----:B------:R-:W-:Y:S02]  /*87e0*/  ISETP.GE.U32.AND.EX P1, PT, R17, UR7, PT, P4 ;  /* 0x0000000711007c0c */ /* 0x000fe4000bf26140 */
[----:B------:R-:W-:-:S04]  /*87f0*/  SEL R4, RZ, 0x1, !P3 ;  /* 0x00000001ff047807 */ /* 0x000fc80005800000 */
[----:B------:R-:W-:Y:S02]  /*8800*/  LOP3.LUT R0, R4, R0, R5, 0x96, !PT ;  /* 0x0000000004007212 */ /* 0x000fe400078e9605 */
[----:B------:R-:W-:-:S05]  /*8810*/  PRMT R4, RZ, 0x7610, R4 ;  /* 0x00007610ff047816 */ /* 0x000fca0000000004 */
[----:B------:R-:W-:Y:S05]  /*8820*/  @P1 BRA `(.L_x_169) ;  /* 0x0000000400501947 */ /* 0x000fea0003800000 */
[----:B------:R-:W-:Y:S01]  /*8830*/  ULDC.64 UR6, c[0x0][0x628] ;  /* 0x00018a0000067ab9 */ /* 0x000fe20000000a00 */
[----:B------:R-:W0:Y:S01]  /*8840*/  S2R R14, SR_CTAID.X ;  /* 0x00000000000e7919 */ /* 0x000e220000002500 */
[----:B------:R-:W-:Y:S01]  /*8850*/  ISETP.NE.U32.AND P1, PT, RZ, UR6, PT ;  /* 0x00000006ff007c0c */ /* 0x000fe2000bf25070 */
[----:B------:R-:W-:Y:S01]  /*8860*/  ULDC UR9, c[0x0][0x630] ;  /* 0x00018c0000097ab9 */ /* 0x000fe20000000800 */
[----:B------:R-:W-:Y:S01]  /*8870*/  IMAD.MOV.U32 R4, RZ, RZ, R16 ;  /* 0x000000ffff047224 */ /* 0x000fe200078e0010 */
[----:B------:R-:W1:Y:S01]  /*8880*/  S2R R13, SR_CTAID.Y ;  /* 0x00000000000d7919 */ /* 0x000e620000002600 */
[----:B------:R-:W-:Y:S01]  /*8890*/  ISETP.NE.AND.EX P1, PT, RZ, UR7, PT, P1 ;  /* 0x00000007ff007c0c */ /* 0x000fe2000bf25310 */
[----:B------:R-:W-:-:S12]  /*88a0*/  IMAD.MOV.U32 R5, RZ, RZ, R17 ;  /* 0x000000ffff057224 */ /* 0x000fd800078e0011 */
[----:B------:R-:W-:Y:S05]  /*88b0*/  @!P1 BRA `(.L_x_170) ;  /* 0x0000000000289947 */ /* 0x000fea0003800000 */
[----:B------:R-:W-:Y:S02]  /*88c0*/  ULDC UR8, c[0x0][0x634] ;  /* 0x00018d0000087ab9 */ /* 0x000fe40000000800 */
[----:B------:R-:W-:-:S05]  /*88d0*/  IADD3 R9, P1, R16, UR8, RZ ;  /* 0x0000000810097c10 */ /* 0x000fca000ff3e0ff */
[----:B------:R-:W-:-:S04]  /*88e0*/  IMAD.X R15, RZ, RZ, R17, P1 ;  /* 0x000000ffff0f7224 */ /* 0x000fc800008e0611 */
[----:B------:R-:W-:-:S04]  /*88f0*/  IMAD.WIDE.U32 R6, R15, UR6, RZ ;  /* 0x000000060f067c25 */ /* 0x000fc8000f8e00ff */
[----:B------:R-:W-:-:S04]  /*8900*/  IMAD.WIDE.U32 R6, P1, R9, UR7, R6 ;  /* 0x0000000709067c25 */ /* 0x000fc8000f820006 */
[----:B------:R-:W-:-:S04]  /*8910*/  IMAD.WIDE.U32 R8, R9, UR6, RZ ;  /* 0x0000000609087c25 */ /* 0x000fc8000f8e00ff */
[----:B------:R-:W-:Y:S01]  /*8920*/  IMAD.X R5, RZ, RZ, RZ, P1 ;  /* 0x000000ffff057224 */ /* 0x000fe200008e06ff */
[----:B------:R-:W-:Y:S01]  /*8930*/  IADD3 RZ, P1, R9, R6, RZ ;  /* 0x0000000609ff7210 */ /* 0x000fe20007f3e0ff */
[----:B------:R-:W-:-:S04]  /*8940*/  IMAD.MOV.U32 R4, RZ, RZ, R7 ;  /* 0x000000ffff047224 */ /* 0x000fc800078e0007 */
[----:B------:R-:W-:-:S08]  /*8950*/  IMAD.WIDE.U32.X R4, R15, UR7, R4, P1 ;  /* 0x000000070f047c25 */ /* 0x000fd000088e0404 */
.L_x_170:
[--C-:B------:R-:W-:Y:S01]  /*8960*/  SHF.R.U64 R8, R4, UR9, R5.reuse ;  /* 0x0000000904087c19 */ /* 0x100fe20008001205 */
[----:B------:R-:W-:Y:S01]  /*8970*/  ULDC.64 UR6, c[0x0][0x620] ;  /* 0x0001880000067ab9 */ /* 0x000fe20000000a00 */
[----:B------:R-:W-:Y:S01]  /*8980*/  SHF.R.U32.HI R4, RZ, UR9, R5 ;  /* 0x00000009ff047c19 */ /* 0x000fe20008011605 */
[----:B------:R-:W2:Y:S01]  /*8990*/  LDC R25, c[0x0][0x144] ;  /* 0x00005100ff197b82 */ /* 0x000ea20000000800 */
[----:B------:R-:W-:Y:S01]  /*89a0*/  IADD3 R7, P1, RZ, -R8, RZ ;  /* 0x80000008ff077210 */ /* 0x000fe20007f3e0ff */
[----:B------:R-:W-:Y:S01]  /*89b0*/  ULDC.64 UR10, c[0x0][0x640] ;  /* 0x00019000000a7ab9 */ /* 0x000fe20000000a00 */
[----:B0-----:R-:W-:Y:S01]  /*89c0*/  I2FP.F32.U32 R9, R14 ;  /* 0x0000000e00097245 */ /* 0x001fe20000201000 */
[----:B------:R-:W-:Y:S02]  /*89d0*/  ULDC UR8, c[0x0][0x608] ;  /* 0x0001820000087ab9 */ /* 0x000fe40000000800 */
[----:B------:R-:W-:Y:S01]  /*89e0*/  IMAD.X R4, RZ, RZ, ~R4, P1 ;  /* 0x000000ffff047224 */ /* 0x000fe200008e0e04 */
[----:B------:R-:W-:Y:S01]  /*89f0*/  ISETP.NE.U32.AND P1, PT, RZ, UR10, PT ;  /* 0x0000000aff007c0c */ /* 0x000fe2000bf25070 */
[----:B------:R-:W0:Y:S02]  /*8a00*/  LDC R20, c[0x0][0x148] ;  /* 0x00005200ff147b82 */ /* 0x000e240000000800 */
[----:B------:R-:W-:Y:S01]  /*8a10*/  IMAD R6, R4, UR6, RZ ;  /* 0x0000000604067c24 */ /* 0x000fe2000f8e02ff */
[----:B------:R-:W-:Y:S01]  /*8a20*/  ISETP.NE.AND.EX P1, PT, RZ, UR11, PT, P1 ;  /* 0x0000000bff007c0c */ /* 0x000fe2000bf25310 */
[----:B------:R-:W-:Y:S01]  /*8a30*/  IMAD.WIDE.U32 R4, R7, UR6, R16 ;  /* 0x0000000607047c25 */ /* 0x000fe2000f8e0010 */
[----:B------:R-:W-:-:S03]  /*8a40*/  ULDC UR6, c[0x0][0x150] ;  /* 0x0000540000067ab9 */ /* 0x000fc60000000800 */
[----:B------:R-:W-:Y:S02]  /*8a50*/  IMAD R7, R7, UR7, R6 ;  /* 0x0000000707077c24 */ /* 0x000fe4000f8e0206 */
[----:B------:R-:W-:Y:S01]  /*8a60*/  FMUL R6, R9, UR6 ;  /* 0x0000000609067c20 */ /* 0x000fe20008400000 */
[----:B------:R-:W-:Y:S01]  /*8a70*/  ULDC UR6, c[0x0][0x618] ;  /* 0x0001860000067ab9 */ /* 0x000fe20000000800 */
[----:B------:R-:W-:Y:S01]  /*8a80*/  ULDC UR7, c[0x0][0x154] ;  /* 0x0000550000077ab9 */ /* 0x000fe20000000800 */
[----:B------:R-:W-:-:S03]  /*8a90*/  IMAD.IADD R5, R5, 0x1, R7 ;  /* 0x0000000105057824 */ /* 0x000fc600078e0207 */
[----:B------:R-:W3:Y:S02]  /*8aa0*/  F2I.U32.TRUNC.NTZ R6, R6 ;  /* 0x0000000600067305 */ /* 0x000ee4000020f000 */
[----:B------:R-:W-:Y:S02]  /*8ab0*/  SHF.R.U64 R9, R4, UR6, R5 ;  /* 0x0000000604097c19 */ /* 0x000fe40008001205 */
[----:B-1----:R-:W-:-:S05]  /*8ac0*/  I2FP.F32.U32 R4, R13 ;  /* 0x0000000d00047245 */ /* 0x002fca0000201000 */
[----:B------:R-:W-:Y:S01]  /*8ad0*/  FMUL R22, R4, UR7 ;  /* 0x0000000704167c20 */ /* 0x000fe20008400000 */
[----:B------:R-:W-:Y:S01]  /*8ae0*/  SHF.R.U32.HI R4, RZ, UR6, R5 ;  /* 0x00000006ff047c19 */ /* 0x000fe20008011605 */
[----:B------:R-:W-:-:S03]  /*8af0*/  ULDC UR6, c[0x0][0x658] ;  /* 0x0001960000067ab9 */ /* 0x000fc60000000800 */
[--C-:B------:R-:W-:Y:S01]  /*8b00*/  SHF.R.U64 R21, R9, UR8, R4.reuse ;  /* 0x0000000809157c19 */ /* 0x100fe20008001204 */
[----:B------:R-:W1:Y:S01]  /*8b10*/  F2I.U32.TRUNC.NTZ R22, R22 ;  /* 0x0000001600167305 */ /* 0x000e62000020f000 */
[----:B------:R-:W-:Y:S01]  /*8b20*/  SHF.R.U32.HI R4, RZ, UR8, R4 ;  /* 0x00000008ff047c19 */ /* 0x000fe20008011604 */
[----:B---3--:R-:W-:-:S03]  /*8b30*/  IMAD.MOV R6, RZ, RZ, -R6 ;  /* 0x000000ffff067224 */ /* 0x008fc600078e0a06 */
[----:B------:R-:W-:Y:S01]  /*8b40*/  SHF.R.U64 R15, R21, UR6, R4 ;  /* 0x00000006150f7c19 */ /* 0x000fe20008001204 */
[----:B--2---:R-:W-:Y:S01]  /*8b50*/  IMAD R14, R25, R6, R14 ;  /* 0x00000006190e7224 */ /* 0x004fe200078e020e */
[----:B------:R-:W-:-:S03]  /*8b60*/  SHF.R.U32.HI R23, RZ, UR6, R4 ;  /* 0x00000006ff177c19 */ /* 0x000fc60008011604 */
[----:B------:R-:W-:Y:S02]  /*8b70*/  IMAD.MOV.U32 R4, RZ, RZ, R15 ;  /* 0x000000ffff047224 */ /* 0x000fe400078e000f */
[----:B------:R-:W-:Y:S01]  /*8b80*/  IMAD.MOV.U32 R5, RZ, RZ, R23 ;  /* 0x000000ffff057224 */ /* 0x000fe200078e0017 */
[----:B-1----:R-:W-:Y:S06]  /*8b90*/  @!P1 BRA `(.L_x_171) ;  /* 0x0000000000289947 */ /* 0x002fec0003800000 */
[----:B------:R-:W-:Y:S02]  /*8ba0*/  ULDC UR6, c[0x0][0x64c] ;  /* 0x0001930000067ab9 */ /* 0x000fe40000000800 */
[----:B------:R-:W-:-:S05]  /*8bb0*/  IADD3 R5, P1, R15, UR6, RZ ;  /* 0x000000060f057c10 */ /* 0x000fca000ff3e0ff */
[----:B------:R-:W-:-:S04]  /*8bc0*/  IMAD.X R23, RZ, RZ, R23, P1 ;  /* 0x000000ffff177224 */ /* 0x000fc800008e0617 */
[----:B------:R-:W-:-:S04]  /*8bd0*/  IMAD.WIDE.U32 R6, R23, UR10, RZ ;  /* 0x0000000a17067c25 */ /* 0x000fc8000f8e00ff */
[----:B------:R-:W-:-:S04]  /*8be0*/  IMAD.WIDE.U32 R6, P1, R5, UR11, R6 ;  /* 0x0000000b05067c25 */ /* 0x000fc8000f820006 */
[----:B------:R-:W-:-:S04]  /*8bf0*/  IMAD.WIDE.U32 R4, R5, UR10, RZ ;  /* 0x0000000a05047c25 */ /* 0x000fc8000f8e00ff */
[----:B------:R-:W-:Y:S01]  /*8c00*/  IMAD.MOV.U32 R4, RZ, RZ, R7 ;  /* 0x000000ffff047224 */ /* 0x000fe200078e0007 */
[----:B------:R-:W-:Y:S01]  /*8c10*/  IADD3 RZ, P3, R5, R6, RZ ;  /* 0x0000000605ff7210 */ /* 0x000fe20007f7e0ff */
[----:B------:R-:W-:-:S04]  /*8c20*/  IMAD.X R5, RZ, RZ, RZ, P1 ;  /* 0x000000ffff057224 */ /* 0x000fc800008e06ff */
[----:B------:R-:W-:-:S08]  /*8c30*/  IMAD.WIDE.U32.X R4, R23, UR11, R4, P3 ;  /* 0x0000000b17047c25 */ /* 0x000fd000098e0404 */
.L_x_171:
[----:B------:R-:W-:Y:S01]  /*8c40*/  ISETP.NE.AND P1, PT, R2, 0x1, PT ;  /* 0x000000010200780c */ /* 0x000fe20003f25270 */
[----:B------:R-:W-:Y:S01]  /*8c50*/  ULDC UR6, c[0x0][0x648] ;  /* 0x0001920000067ab9 */ /* 0x000fe20000000800 */
[----:B------:R-:W-:Y:S01]  /*8c60*/  LOP3.LUT R21, R21, UR13, RZ, 0xc0, !PT ;  /* 0x0000000d15157c12 */ /* 0x000fe2000f8ec0ff */
[----:B------:R-:W-:Y:S01]  /*8c70*/  IMAD.MOV R22, RZ, RZ, -R22 ;  /* 0x000000ffff167224 */ /* 0x000fe200078e0a16 */
[----:B------:R-:W-:Y:S01]  /*8c80*/  SHF.R.U64 R4, R4, UR6, R5 ;  /* 0x0000000604047c19 */ /* 0x000fe20008001205 */
[----:B------:R-:W-:Y:S01]  /*8c90*/  ULDC UR6, c[0x0][0x638] ;  /* 0x00018e0000067ab9 */ /* 0x000fe20000000800 */
[----:B------:R-:W-:Y:S01]  /*8ca0*/  ULDC UR7, c[0x0][0x610] ;  /* 0x0001840000077ab9 */ /* 0x000fe20000000800 */
[----:B------:R-:W-:Y:S02]  /*8cb0*/  IMAD.MOV.U32 R5, RZ, RZ, 0x1 ;  /* 0x00000001ff057424 */ /* 0x000fe400078e00ff */
[----:B------:R-:W-:Y:S02]  /*8cc0*/  IMAD.MOV R6, RZ, RZ, -R4 ;  /* 0x000000ffff067224 */ /* 0x000fe400078e0a04 */
[----:B------:R-:W-:Y:S01]  /*8cd0*/  IMAD R21, R4, UR5, R21 ;  /* 0x0000000504157c24 */ /* 0x000fe2000f8e0215 */
[----:B------:R-:W-:Y:S01]  /*8ce0*/  LOP3.LUT R4, R9, UR4, RZ, 0xc0, !PT ;  /* 0x0000000409047c12 */ /* 0x000fe2000f8ec0ff */
[----:B0-----:R-:W-:-:S02]  /*8cf0*/  @P1 IMAD R14, R20, R22, R13 ;  /* 0x00000016140e1224 */ /* 0x001fc400078e020d */
[----:B------:R-:W-:Y:S01]  /*8d00*/  IMAD R15, R6, UR6, R15 ;  /* 0x00000006060f7c24 */ /* 0x000fe2000f8e020f */
[----:B------:R-:W-:Y:S01]  /*8d10*/  ULDC UR6, c[0x0][0x600] ;  /* 0x0001800000067ab9 */ /* 0x000fe20000000800 */
[----:B------:R-:W-:Y:S02]  /*8d20*/  IMAD R14, R21, UR7, R14 ;  /* 0x00000007150e7c24 */ /* 0x000fe4000f8e020e */
[--C-:B------:R-:W-:Y:S01]  /*8d30*/  IMAD R15, R15, UR6, R4.reuse ;  /* 0x000000060f0f7c24 */ /* 0x100fe2000f8e0204 */
[----:B------:R-:W-:-:S04]  /*8d40*/  PRMT R4, R5, 0x7610, R4 ;  /* 0x0000761005047816 */ /* 0x000fc80000000004 */
[----:B------:R-:W-:Y:S02]  /*8d50*/  SEL R20, R15, R14, !P1 ;  /* 0x0000000e0f147207 */ /* 0x000fe40004800000 */
[----:B------:R-:W-:-:S07]  /*8d60*/  SEL R13, R14, R15, !P1 ;  /* 0x0000000f0e0d7207 */ /* 0x000fce0004800000 */
.L_x_169:
[----:B------:R-:W-:Y:S05]  /*8d70*/  BSYNC B1 ;  /* 0x0000000000017941 */ /* 0x000fea0003800000 */
.L_x_168:
[----:B------:R-:W-:-:S13]  /*8d80*/  LOP3.LUT P1, RZ, R4, 0xff, RZ, 0xc0, !PT ;  /* 0x000000ff04ff7812 */ /* 0x000fda000782c0ff */
[----:B------:R-:W-:Y:S05]  /*8d90*/  @P1 BRA `(.L_x_172) ;  /* 0xfffffff400141947 */ /* 0x000fea000383ffff */
[----:B------:R-:W-:Y:S05]  /*8da0*/  BSYNC B0 ;  /* 0x0000000000007941 */ /* 0x000fea0003800000 */
.L_x_160:
[----:B------:R-:W-:-:S03]  /*8db0*/  UMOV UR6, 0xffffffff ;  /* 0xffffffff00067882 */ /* 0x000fc60000000000 */
[----:B------:R-:W-:Y:S05]  /*8dc0*/  BRA.DIV UR6, `(.L_x_173) ;  /* 0x0000000206d07947 */ /* 0x000fea000b800000 */
[----:B------:R-:W-:-:S13]  /*8dd0*/  ELECT P6, URZ, PT ;  /* 0x00000000003f782f */ /* 0x000fda00038c0000 */
.L_x_185:
[----:B------:R-:W-:Y:S04]  /*8de0*/  BSSY B0, `(.L_x_174) ;  /* 0x0000019000007945 */ /* 0x000fe80003800000 */
[----:B------:R-:W-:Y:S05]  /*8df0*/  @!P6 BRA `(.L_x_175) ;  /* 0x00000000005ce947 */ /* 0x000fea0003800000 */
[----:B------:R-:W-:-:S04]  /*8e00*/  LOP3.LUT R18, R18, 0x2, RZ, 0xfc, !PT ;  /* 0x0000000212127812 */ /* 0x000fc800078efcff */
[----:B------:R-:W-:-:S13]  /*8e10*/  ISETP.NE.AND P0, PT, R18, 0x3, PT ;  /* 0x000000031200780c */ /* 0x000fda0003f05270 */
[----:B------:R-:W-:Y:S05]  /*8e20*/  @!P0 BRA `(.L_x_176) ;  /* 0x0000000000048947 */ /* 0x000fea0003800000 */
[----:B------:R-:W-:Y:S01]  /*8e30*/  BPT.TRAP 0x1 ;  /* 0x000000040000795c */ /* 0x000fe20000300000 */
.L_x_176:
[----:B------:R-:W0:Y:S01]  /*8e40*/  S2R R5, SR_CgaCtaId ;  /* 0x0000000000057919 */ /* 0x000e220000008800 */
[----:B------:R-:W-:Y:S02]  /*8e50*/  MOV R2, 0x400 ;  /* 0x0000040000027802 */ /* 0x000fe40000000f00 */
[----:B------:R-:W-:Y:S02]  /*8e60*/  SHF.L.U32 R4, R0, 0x1f, RZ ;  /* 0x0000001f00047819 */ /* 0x000fe400000006ff */
[----:B0-----:R-:W-:-:S05]  /*8e70*/  LEA R2, R5, R2, 0x18 ;  /* 0x0000000205027211 */ /* 0x001fca00078ec0ff */
[----:B------:R-:W-:-:S04]  /*8e80*/  VIADD R2, R2, 0x10 ;  /* 0x0000001002027836 */ /* 0x000fc80000000000 */
[C---:B------:R-:W-:Y:S02]  /*8e90*/  IMAD R7, R3.reuse, 0x8, R2 ;  /* 0x0000000803077824 */ /* 0x040fe400078e0202 */
[----:B------:R-:W-:Y:S02]  /*8ea0*/  VIADD R3, R3, 0x1 ;  /* 0x0000000103037836 */ /* 0x000fe40000000000 */
[----:B------:R-:W0:Y:S03]  /*8eb0*/  SYNCS.PHASECHK.TRANS64.TRYWAIT P0, [R7+URZ], R4 ;  /* 0x00000004070075a7 */ /* 0x000e26000800017f */
[----:B------:R-:W-:-:S04]  /*8ec0*/  ISETP.NE.AND P1, PT, R3, 0x2, PT ;  /* 0x000000020300780c */ /* 0x000fc80003f25270 */
[----:B------:R-:W-:Y:S02]  /*8ed0*/  SEL R5, RZ, 0x1, P1 ;  /* 0x00000001ff057807 */ /* 0x000fe40000800000 */
[----:B------:R-:W-:Y:S02]  /*8ee0*/  SEL R3, R3, RZ, P1 ;  /* 0x000000ff03037207 */ /* 0x000fe40000800000 */
[----:B------:R-:W-:Y:S01]  /*8ef0*/  LOP3.LUT R0, R0, R5, RZ, 0x3c, !PT ;  /* 0x0000000500007212 */ /* 0x000fe200078e3cff */
[----:B0-----:R-:W-:Y:S06]  /*8f00*/  @!P0 BRA `(.L_x_177) ;  /* 0x0000000000a08947 */ /* 0x001fec0003800000 */
.L_x_186:
[----:B------:R-:W-:Y:S01]  /*8f10*/  IMAD R3, R3, 0x8, R2 ;  /* 0x0000000803037824 */ /* 0x000fe200078e0202 */
[----:B------:R-:W-:-:S07]  /*8f20*/  SHF.L.U32 R0, R0, 0x1f, RZ ;  /* 0x0000001f00007819 */ /* 0x000fce00000006ff */
.L_x_178:
[----:B-1----:R1:W2:Y:S02]  /*8f30*/  SYNCS.PHASECHK.TRANS64.TRYWAIT P0, [R3+URZ], R0 ;  /* 0x00000000030075a7 */ /* 0x0022a4000800017f */
[----:B--2---:R-:W-:Y:S05]  /*8f40*/  @!P0 NANOSLEEP.SYNCS 0x989680 ;  /* 0x009896800000895d */ /* 0x004fea0003900000 */
[----:B------:R-:W2:Y:S02]  /*8f50*/  @!P0 SYNCS.PHASECHK.TRANS64 P0, [R3+URZ], R0 ;  /* 0x00000000030085a7 */ /* 0x000ea4000800007f */
[----:B--2---:R-:W-:Y:S05]  /*8f60*/  @!P0 BRA `(.L_x_178) ;  /* 0xfffffffc00f08947 */ /* 0x004fea000383ffff */
.L_x_175:
[----:B------:R-:W-:Y:S05]  /*8f70*/  BSYNC B0 ;  /* 0x0000000000007941 */ /* 0x000fea0003800000 */
.L_x_174:
[----:B------:R-:W-:Y:S05]  /*8f80*/  EXIT ;  /* 0x000000000000794d */ /* 0x000fea0003800000 */
.L_x_17:
[----:B-1----:R1:W2:Y:S02]  /*8f90*/  SYNCS.PHASECHK.TRANS64.TRYWAIT P1, [R3+URZ], R0 ;  /* 0x00000000030075a7 */ /* 0x0022a4000802017f */
[----:B--2---:R-:W-:Y:S05]  /*8fa0*/  @!P1 NANOSLEEP.SYNCS 0x989680 ;  /* 0x009896800000995d */ /* 0x004fea0003900000 */
[----:B------:R-:W2:Y:S02]  /*8fb0*/  @!P1 SYNCS.PHASECHK.TRANS64 P1, [R3+URZ], R0 ;  /* 0x00000000030095a7 */ /* 0x000ea4000802007f */
[----:B--2---:R-:W-:Y:S05]  /*8fc0*/  @!P1 BRA `(.L_x_17) ;  /* 0xfffffffc00f09947 */ /* 0x004fea000383ffff */
[----:B------:R-:W-:Y:S05]  /*8fd0*/  BRA `(.L_x_16) ;  /* 0xffffff8400347947 */ /* 0x000fea000383ffff */
.L_x_22:
[----:B-1----:R-:W-:-:S04]  /*8fe0*/  IMAD.U32 R4, RZ, RZ, UR4 ;  /* 0x00000004ff047e24 */ /* 0x002fc8000f8e00ff */
[----:B------:R1:W2:Y:S03]  /*8ff0*/  SYNCS.PHASECHK.TRANS64.TRYWAIT P1, [R4+URZ], R3 ;  /* 0x00000003040075a7 */ /* 0x0002a6000802017f */
[----:B--2---:R-:W-:Y:S05]  /*9000*/  @!P1 NANOSLEEP.SYNCS 0x989680 ;  /* 0x009896800000995d */ /* 0x004fea0003900000 */
[----:B------:R-:W2:Y:S02]  /*9010*/  @!P1 SYNCS.PHASECHK.TRANS64 P1, [R4+URZ], R3 ;  /* 0x00000003040095a7 */ /* 0x000ea4000802007f */
[----:B--2---:R-:W-:Y:S05]  /*9020*/  @!P1 BRA `(.L_x_22) ;  /* 0xfffffffc00ec9947 */ /* 0x004fea000383ffff */
[----:B------:R-:W-:Y:S05]  /*9030*/  BRA `(.L_x_21) ;  /* 0xffffff8c00387947 */ /* 0x000fea000383ffff */
.L_x_161:
[----:B------:R-:W-:Y:S01]  /*9040*/  BSSY B1, `(.L_x_179) ;  /* 0x0000006000017945 */ /* 0x000fe20003800000 */
[----:B------:R-:W-:-:S07]  /*9050*/  IMAD.MOV.U32 R15, RZ, RZ, -0x1 ;  /* 0xffffffffff0f7424 */ /* 0x000fce00078e00ff */
[----:B------:R-:W-:Y:S05]  /*9060*/  WARPSYNC.COLLECTIVE R15, `(.L_x_180) ;  /* 0x000000000f0c7348 */ /* 0x000fea0003c00000 */
[----:B------:R-:W-:Y:S02]  /*9070*/  ELECT P6, UR62, PT ;  /* 0x00000000003e782f */ /* 0x000fe400038c0000 */
[----:B------:R-:W-:Y:S01]  /*9080*/  MOV R14, UR62 ;  /* 0x0000003e000e7c02 */ /* 0x000fe20008000f00 */
[----:B------:R-:W-:Y:S10]  /*9090*/  ENDCOLLECTIVE ;  /* 0x000000000000791b */ /* 0x000ff40003800000 */
.L_x_180:
[----:B------:R-:W-:Y:S05]  /*90a0*/  BSYNC B1 ;  /* 0x0000000000017941 */ /* 0x000fea0003800000 */
.L_x_179:
[----:B------:R-:W-:Y:S05]  /*90b0*/  BRA `(.L_x_181) ;  /* 0xfffffff000587947 */ /* 0x000fea000383ffff */
.L_x_164:
[----:B0-----:R0:W1:Y:S02]  /*90c0*/  SYNCS.PHASECHK.TRANS64.TRYWAIT P1, [R14+URZ+0x10], R7 ;  /* 0x000010070e0075a7 */ /* 0x001064000802017f */
[----:B-1----:R-:W-:Y:S05]  /*90d0*/  @!P1 NANOSLEEP.SYNCS 0x989680 ;  /* 0x009896800000995d */ /* 0x002fea0003900000 */
[----:B------:R-:W1:Y:S02]  /*90e0*/  @!P1 SYNCS.PHASECHK.TRANS64 P1, [R14+URZ+0x10], R7 ;  /* 0x000010070e0095a7 */ /* 0x000e64000802007f */
[----:B-1----:R-:W-:Y:S05]  /*90f0*/  @!P1 BRA `(.L_x_164) ;  /* 0xfffffffc00f09947 */ /* 0x002fea000383ffff */
[----:B------:R-:W-:Y:S05]  /*9100*/  BRA `(.L_x_182) ;  /* 0xfffffff0008c7947 */ /* 0x000fea000383ffff */
.L_x_173:
[----:B------:R-:W-:Y:S01]  /*9110*/  BSSY B0, `(.L_x_183) ;  /* 0x0000006000007945 */ /* 0x000fe20003800000 */
[----:B------:R-:W-:-:S07]  /*9120*/  IMAD.MOV.U32 R15, RZ, RZ, -0x1 ;  /* 0xffffffffff0f7424 */ /* 0x000fce00078e00ff */
[----:B------:R-:W-:Y:S05]  /*9130*/  WARPSYNC.COLLECTIVE R15, `(.L_x_184) ;  /* 0x000000000f0c7348 */ /* 0x000fea0003c00000 */
[----:B------:R-:W-:Y:S02]  /*9140*/  ELECT P6, UR62, PT ;  /* 0x00000000003e782f */ /* 0x000fe400038c0000 */
[----:B------:R-:W-:Y:S01]  /*9150*/  MOV R14, UR62 ;  /* 0x0000003e000e7c02 */ /* 0x000fe20008000f00 */
[----:B------:R-:W-:Y:S10]  /*9160*/  ENDCOLLECTIVE ;  /* 0x000000000000791b */ /* 0x000ff40003800000 */
.L_x_184:
[----:B------:R-:W-:Y:S05]  /*9170*/  BSYNC B0 ;  /* 0x0000000000007941 */ /* 0x000fea0003800000 */
.L_x_183:
[----:B------:R-:W-:Y:S05]  /*9180*/  BRA `(.L_x_185) ;  /* 0xfffffffc00147947 */ /* 0x000fea000383ffff */
.L_x_177:
[----:B0-----:R0:W1:Y:S02]  /*9190*/  SYNCS.PHASECHK.TRANS64.TRYWAIT P0, [R7+URZ], R4 ;  /* 0x00000004070075a7 */ /* 0x001064000800017f */
[----:B-1----:R-:W-:Y:S05]  /*91a0*/  @!P0 NANOSLEEP.SYNCS 0x989680 ;  /* 0x009896800000895d */ /* 0x002fea0003900000 */
[----:B------:R-:W1:Y:S02]  /*91b0*/  @!P0 SYNCS.PHASECHK.TRANS64 P0, [R7+URZ], R4 ;  /* 0x00000004070085a7 */ /* 0x000e64000800007f */
[----:B-1----:R-:W-:Y:S05]  /*91c0*/  @!P0 BRA `(.L_x_177) ;  /* 0xfffffffc00f08947 */ /* 0x002fea000383ffff */
[----:B------:R-:W-:Y:S05]  /*91d0*/  BRA `(.L_x_186) ;  /* 0xfffffffc004c7947 */ /* 0x000fea000383ffff */
.L_x_187:
[----:B------:R-:W-:-:S00]  /*91e0*/  BRA `(.L_x_187) ;  /* 0xfffffffc00fc7947 */ /* 0x000fc0000383ffff */
[----:B------:R-:W-:-:S00]  /*91f0*/  NOP ;  /* 0x0000000000007918 */ /* 0x000fc00000000000 */
        /* <DEDUP_REMOVED lines=8> */
.L_x_188:


//--------------------- .nv.global.init           --------------------------
	.section	.nv.global.init,"aw",@progbits
.nv.global.init:
	.type		$str$22,@object
	.size		$str$22,($str$23 - $str$22)
$str$22:
        /*0000*/ 	.byte	0x6b, 0x5f, 0x74, 0x69, 0x6c, 0x65, 0x5f, 0x63, 0x6f, 0x75, 0x6e, 0x74, 0x20, 0x3e, 0x3d, 0x20
        /*0010*/ 	.byte	0x31, 0x00
	.type		$str$23,@object
	.size		$str$23,(__unnamed_1 - $str$23)
$str$23:
        /*0012*/ 	.byte	0x2f, 0x74, 0x6d, 0x70, 0x2f, 0x63, 0x75, 0x74, 0x6c, 0x61, 0x73, 0x73, 0x5f, 0x73, 0x77, 0x65
        /*0022*/ 	.byte	0x65, 0x70, 0x5f, 0x73, 0x72, 0x63, 0x2f, 0x69, 0x6e, 0x63, 0x6c, 0x75, 0x64, 0x65, 0x2f, 0x63
        /*0032*/ 	.byte	0x75, 0x74, 0x6c, 0x61, 0x73, 0x73, 0x2f, 0x67, 0x65, 0x6d, 0x6d, 0x2f, 0x63, 0x6f, 0x6c, 0x6c
        /*0042*/ 	.byte	0x65, 0x63, 0x74, 0x69, 0x76, 0x65, 0x2f, 0x73, 0x6d, 0x39, 0x30, 0x5f, 0x6d, 0x6d, 0x61, 0x5f
        /*0052*/ 	.byte	0x74, 0x6d, 0x61, 0x5f, 0x67, 0x6d, 0x6d, 0x61, 0x5f, 0x73, 0x73, 0x5f, 0x77, 0x61, 0x72, 0x70
        /*0062*/ 	.byte	0x73, 0x70, 0x65, 0x63, 0x69, 0x61, 0x6c, 0x69, 0x7a, 0x65, 0x64, 0x2e, 0x68, 0x70, 0x70, 0x00
	.type		__unnamed_1,@object
	.size		__unnamed_1,(.L_0 - __unnamed_1)
__unnamed_1:
        /*0072*/ 	.byte	0x76, 0x6f, 0x69, 0x64, 0x20, 0x63, 0x75, 0x74, 0x6c, 0x61, 0x73, 0x73, 0x3a, 0x3a, 0x67, 0x65
        /* <DEDUP_REMOVED lines=179> */
        /*0bb2*/ 	.byte	0x69, 0x64, 0x65, 0x6e, 0x74, 0x69, 0x74, 0x79, 0x5d, 0x00
.L_0:


//--------------------- .nv.shared._ZN7cutlass13device_kernelINS_4gemm6kernel13GemmUniversalIN4cute5tupleIJiiiiEEENS1_10collective13CollectiveMmaINS1_34MainloopSm90TmaGmmaWarpSpecializedILi2ENS5_IJNS4_1CILi1EEESB_SB_EEENS1_35KernelTmaWarpSpecializedCooperativeEEENS5_IJNSA_ILi256EEENSA_ILi64EEENSA_ILi128EEEEEENS_6half_tENS5_IJlSB_lEEESJ_SK_NS4_8TiledMMAINS4_8MMA_AtomIJNS4_4SM904GMMA25MMA_64x64x16_F32F16F16_SSILNSO_5MajorE0ELSQ_0ELNSO_7ScaleInE1ELSR_1EEEEEENS4_6LayoutINS5_IJNSA_ILi2EEESB_SB_EEENS5_IJSB_NSA_ILi0EEESX_EEEEENS5_IJNS4_10UnderscoreES10_S10_EEEEENS4_13SM90_TMA_LOADENS4_14ComposedLayoutINS4_7SwizzleILi3ELi4ELi3EEENS4_18smem_ptr_flag_bitsILi16EEENSU_INS5_IJNSA_ILi8EEESG_EEENS5_IJSG_SB_EEEEEEEvNS4_8identityES13_S1D_vS1E_EENS_8epilogue10collective6detail29Sm90TmaWarpSpecializedAdapterINS1H_15DefaultEpilogueISJ_SK_SK_NS1G_6thread17LinearCombinationISJ_Li1EffLNS1L_9ScaleType4KindE0ELNS_15FloatRoundStyleE2ESJ_EENS1_15EpilogueDefaultEEEEEvvEEEEvNT_6ParamsE --------------------------
	.section	.nv.shared._ZN7cutlass13device_kernelINS_4gemm6kernel13GemmUniversalIN4cute5tupleIJiiiiEEENS1_10collective13CollectiveMmaINS1_34MainloopSm90TmaGmmaWarpSpecializedILi2ENS5_IJNS4_1CILi1EEESB_SB_EEENS1_35KernelTmaWarpSpecializedCooperativeEEENS5_IJNSA_ILi256EEENSA_ILi64EEENSA_ILi128EEEEEENS_6half_tENS5_IJlSB_lEEESJ_SK_NS4_8TiledMMAINS4_8MMA_AtomIJNS4_4SM904GMMA25MMA_64x64x16_F32F16F16_SSILNSO_5MajorE0ELSQ_0ELNSO_7ScaleInE1ELSR_1EEEEEENS4_6LayoutINS5_IJNSA_ILi2EEESB_SB_EEENS5_IJSB_NSA_ILi0EEESX_EEEEENS5_IJNS4_10UnderscoreES10_S10_EEEEENS4_13SM90_TMA_LOADENS4_14ComposedLayoutINS4_7SwizzleILi3ELi4ELi3EEENS4_18smem_ptr_flag_bitsILi16EEENSU_INS5_IJNSA_ILi8EEESG_EEENS5_IJSG_SB_EEEEEEEvNS4_8identityES13_S1D_vS1E_EENS_8epilogue10collective6detail29Sm90TmaWarpSpecializedAdapterINS1H_15DefaultEpilogueISJ_SK_SK_NS1G_6thread17LinearCombinationISJ_Li1EffLNS1L_9ScaleType4KindE0ELNS_15FloatRoundStyleE2ESJ_EENS1_15EpilogueDefaultEEEEEvvEEEEvNT_6ParamsE,"aw",@nobits
	.sectionflags	@""
	.align	16
	.zero		1024


//--------------------- .nv.shared.reserved.0     --------------------------
	.section	.nv.shared.reserved.0,"aw",@nobits
	.weak		__nv_reservedSMEM_offset_0_alias
	.size		__nv_reservedSMEM_offset_0_alias, 0, 0
	.other		__nv_reservedSMEM_offset_0_alias,@"STO_CUDA_RESERVED_SHARED STV_DEFAULT"
__nv_reservedSMEM_offset_0_alias:
	.zero		0


//--------------------- .nv.global                --------------------------
	.section	.nv.global,"aw",@nobits
.nv.global:
	.type		_ZN40_INTERNAL_2e2fd4af_4_k_cu_701f5e3c_344774cute1_E,@object
	.size		_ZN40_INTERNAL_2e2fd4af_4_k_cu_701f5e3c_344774cute1_E,(_ZN40_INTERNAL_2e2fd4af_4_k_cu_701f5e3c_344774cuda3std3__45__cpo6cbeginE - _ZN40_INTERNAL_2e2fd4af_4_k_cu_701f5e3c_344774cute1_E)
_ZN40_INTERNAL_2e2fd4af_4_k_cu_701f5e3c_344774cute1_E:
	.zero		1
	.type		_ZN40_INTERNAL_2e2fd4af_4_k_cu_701f5e3c_344774cuda3std3__45__cpo6cbeginE,@object
	.size		_ZN40_INTERNAL_2e2fd4af_4_k_cu_701f5e3c_344774cuda3std3__45__cpo6cbeginE,(_ZN40_INTERNAL_2e2fd4af_4_k_cu_701f5e3c_344774cuda3std3__48in_placeE - _ZN40_INTERNAL_2e2fd4af_4_k_cu_701f5e3c_344774cuda3std3__45__cpo6cbeginE)
_ZN40_INTERNAL_2e2fd4af_4_k_cu_701f5e3c_344774cuda3std3__45__cpo6cbeginE:
	.zero		1
	.type		_ZN40_INTERNAL_2e2fd4af_4_k_cu_701f5e3c_344774cuda3std3__48in_placeE,@object
	.size		_ZN40_INTERNAL_2e2fd4af_4_k_cu_701f5e3c_344774cuda3std3__48in_placeE,(_ZN40_INTERNAL_2e2fd4af_4_k_cu_701f5e3c_344774cuda3std6ranges3__45__cpo9iter_moveE - _ZN40_INTERNAL_2e2fd4af_4_k_cu_701f5e3c_344774cuda3std3__48in_placeE)
_ZN40_INTERNAL_2e2fd4af_4_k_cu_701f5e3c_344774cuda3std3__48in_placeE:
	.zero		1
	.type		_ZN40_INTERNAL_2e2fd4af_4_k_cu_701f5e3c_344774cuda3std6ranges3__45__cpo9iter_moveE,@object
	.size		_ZN40_INTERNAL_2e2fd4af_4_k_cu_701f5e3c_344774cuda3std6ranges3__45__cpo9iter_moveE,(_ZN40_INTERNAL_2e2fd4af_4_k_cu_701f5e3c_344774cuda3std3__45__cpo5beginE - _ZN40_INTERNAL_2e2fd4af_4_k_cu_701f5e3c_344774cuda3std6ranges3__45__cpo9iter_moveE)
_ZN40_INTERNAL_2e2fd4af_4_k_cu_701f5e3c_344774cuda3std6ranges3__45__cpo9iter_moveE:
	.zero		1
	.type		_ZN40_INTERNAL_2e2fd4af_4_k_cu_701f5e3c_344774cuda3std3__45__cpo5beginE,@object
	.size		_ZN40_INTERNAL_2e2fd4af_4_k_cu_701f5e3c_344774cuda3std3__45__cpo5beginE,(_ZN40_INTERNAL_2e2fd4af_4_k_cu_701f5e3c_344774cuda3std3__442_GLOBAL__N__2e2fd4af_4_k_cu_701f5e3c_344776ignoreE - _ZN40_INTERNAL_2e2fd4af_4_k_cu_701f5e3c_344774cuda3std3__45__cpo5beginE)
_ZN40_INTERNAL_2e2fd4af_4_k_cu_701f5e3c_344774cuda3std3__45__cpo5beginE:
	.zero		1
	.type		_ZN40_INTERNAL_2e2fd4af_4_k_cu_701f5e3c_344774cuda3std3__442_GLOBAL__N__2e2fd4af_4_k_cu_701f5e3c_344776ignoreE,@object
	.size		_ZN40_INTERNAL_2e2fd4af_4_k_cu_701f5e3c_344774cuda3std3__442_GLOBAL__N__2e2fd4af_4_k_cu_701f5e3c_344776ignoreE,(_ZN40_INTERNAL_2e2fd4af_4_k_cu_701f5e3c_344774cute7productE - _ZN40_INTERNAL_2e2fd4af_4_k_cu_701f5e3c_344774cuda3std3__442_GLOBAL__N__2e2fd4af_4_k_cu_701f5e3c_344776ignoreE)
_ZN40_INTERNAL_2e2fd4af_4_k_cu_701f5e3c_344774cuda3std3__442_GLOBAL__N__2e2fd4af_4_k_cu_701f5e3c_344776ignoreE:
	.zero		1
	.type		_ZN40_INTERNAL_2e2fd4af_4_k_cu_701f5e3c_344774cute7productE,@object
	.size		_ZN40_INTERNAL_2e2fd4af_4_k_cu_701f5e3c_344774cute7productE,(_ZN40_INTERNAL_2e2fd4af_4_k_cu_701f5e3c_344774cuda3std3__45__cpo3endE - _ZN40_INTERNAL_2e2fd4af_4_k_cu_701f5e3c_344774cute7productE)
_ZN40_INTERNAL_2e2fd4af_4_k_cu_701f5e3c_344774cute7productE:
	.zero		1
	.type		_ZN40_INTERNAL_2e2fd4af_4_k_cu_701f5e3c_344774cuda3std3__45__cpo3endE,@object
	.size		_ZN40_INTERNAL_2e2fd4af_4_k_cu_701f5e3c_344774cuda3std3__45__cpo3endE,(_ZN40_INTERNAL_2e2fd4af_4_k_cu_701f5e3c_344774cuda3std3__419piecewise_constructE - _ZN40_INTERNAL_2e2fd4af_4_k_cu_701f5e3c_344774cuda3std3__45__cpo3endE)
_ZN40_INTERNAL_2e2fd4af_4_k_cu_701f5e3c_344774cuda3std3__45__cpo3endE:
	.zero		1
	.type		_ZN40_INTERNAL_2e2fd4af_4_k_cu_701f5e3c_344774cuda3std3__419piecewise_constructE,@object
	.size		_ZN40_INTERNAL_2e2fd4af_4_k_cu_701f5e3c_344774cuda3std3__419piecewise_constructE,(_ZN40_INTERNAL_2e2fd4af_4_k_cu_701f5e3c_344774cuda3std3__45__cpo4cendE - _ZN40_INTERNAL_2e2fd4af_4_k_cu_701f5e3c_344774cuda3std3__419piecewise_constructE)
_ZN40_INTERNAL_2e2fd4af_4_k_cu_701f5e3c_344774cuda3std3__419piecewise_constructE:
	.zero		1
	.type		_ZN40_INTERNAL_2e2fd4af_4_k_cu_701f5e3c_344774cuda3std3__45__cpo4cendE,@object
	.size		_ZN40_INTERNAL_2e2fd4af_4_k_cu_701f5e3c_344774cuda3std3__45__cpo4cendE,(_ZN40_INTERNAL_2e2fd4af_4_k_cu_701f5e3c_344774cuda3std6ranges3__45__cpo4swapE - _ZN40_INTERNAL_2e2fd4af_4_k_cu_701f5e3c_344774cuda3std3__45__cpo4cendE)
_ZN40_INTERNAL_2e2fd4af_4_k_cu_701f5e3c_344774cuda3std3__45__cpo4cendE:
	.zero		1
	.type		_ZN40_INTERNAL_2e2fd4af_4_k_cu_701f5e3c_344774cuda3std6ranges3__45__cpo4swapE,@object
	.size		_ZN40_INTERNAL_2e2fd4af_4_k_cu_701f5e3c_344774cuda3std6ranges3__45__cpo4swapE,(.L_8 - _ZN40_INTERNAL_2e2fd4af_4_k_cu_701f5e3c_344774cuda3std6ranges3__45__cpo4swapE)
_ZN40_INTERNAL_2e2fd4af_4_k_cu_701f5e3c_344774cuda3std6ranges3__45__cpo4swapE:
	.zero		1
.L_8:


//--------------------- .nv.constant0._ZN7cutlass13device_kernelINS_4gemm6kernel13GemmUniversalIN4cute5tupleIJiiiiEEENS1_10collective13CollectiveMmaINS1_34MainloopSm90TmaGmmaWarpSpecializedILi2ENS5_IJNS4_1CILi1EEESB_SB_EEENS1_35KernelTmaWarpSpecializedCooperativeEEENS5_IJNSA_ILi256EEENSA_ILi64EEENSA_ILi128EEEEEENS_6half_tENS5_IJlSB_lEEESJ_SK_NS4_8TiledMMAINS4_8MMA_AtomIJNS4_4SM904GMMA25MMA_64x64x16_F32F16F16_SSILNSO_5MajorE0ELSQ_0ELNSO_7ScaleInE1ELSR_1EEEEEENS4_6LayoutINS5_IJNSA_ILi2EEESB_SB_EEENS5_IJSB_NSA_ILi0EEESX_EEEEENS5_IJNS4_10UnderscoreES10_S10_EEEEENS4_13SM90_TMA_LOADENS4_14ComposedLayoutINS4_7SwizzleILi3ELi4ELi3EEENS4_18smem_ptr_flag_bitsILi16EEENSU_INS5_IJNSA_ILi8EEESG_EEENS5_IJSG_SB_EEEEEEEvNS4_8identityES13_S1D_vS1E_EENS_8epilogue10collective6detail29Sm90TmaWarpSpecializedAdapterINS1H_15DefaultEpilogueISJ_SK_SK_NS1G_6thread17LinearCombinationISJ_Li1EffLNS1L_9ScaleType4KindE0ELNS_15FloatRoundStyleE2ESJ_EENS1_15EpilogueDefaultEEEEEvvEEEEvNT_6ParamsE --------------------------
	.section	.nv.constant0._ZN7cutlass13device_kernelINS_4gemm6kernel13GemmUniversalIN4cute5tupleIJiiiiEEENS1_10collective13CollectiveMmaINS1_34MainloopSm90TmaGmmaWarpSpecializedILi2ENS5_IJNS4_1CILi1EEESB_SB_EEENS1_35KernelTmaWarpSpecializedCooperativeEEENS5_IJNSA_ILi256EEENSA_ILi64EEENSA_ILi128EEEEEENS_6half_tENS5_IJlSB_lEEESJ_SK_NS4_8TiledMMAINS4_8MMA_AtomIJNS4_4SM904GMMA25MMA_64x64x16_F32F16F16_SSILNSO_5MajorE0ELSQ_0ELNSO_7ScaleInE1ELSR_1EEEEEENS4_6LayoutINS5_IJNSA_ILi2EEESB_SB_EEENS5_IJSB_NSA_ILi0EEESX_EEEEENS5_IJNS4_10UnderscoreES10_S10_EEEEENS4_13SM90_TMA_LOADENS4_14ComposedLayoutINS4_7SwizzleILi3ELi4ELi3EEENS4_18smem_ptr_flag_bitsILi16EEENSU_INS5_IJNSA_ILi8EEESG_EEENS5_IJSG_SB_EEEEEEEvNS4_8identityES13_S1D_vS1E_EENS_8epilogue10collective6detail29Sm90TmaWarpSpecializedAdapterINS1H_15DefaultEpilogueISJ_SK_SK_NS1G_6thread17LinearCombinationISJ_Li1EffLNS1L_9ScaleType4KindE0ELNS_15FloatRoundStyleE2ESJ_EENS1_15EpilogueDefaultEEEEEvvEEEEvNT_6ParamsE,"a",@progbits
	.sectionflags	@""
	.align	4
.nv.constant0._ZN7cutlass13device_kernelINS_4gemm6kernel13GemmUniversalIN4cute5tupleIJiiiiEEENS1_10collective13CollectiveMmaINS1_34MainloopSm90TmaGmmaWarpSpecializedILi2ENS5_IJNS4_1CILi1EEESB_SB_EEENS1_35KernelTmaWarpSpecializedCooperativeEEENS5_IJNSA_ILi256EEENSA_ILi64EEENSA_ILi128EEEEEENS_6half_tENS5_IJlSB_lEEESJ_SK_NS4_8TiledMMAINS4_8MMA_AtomIJNS4_4SM904GMMA25MMA_64x64x16_F32F16F16_SSILNSO_5MajorE0ELSQ_0ELNSO_7ScaleInE1ELSR_1EEEEEENS4_6LayoutINS5_IJNSA_ILi2EEESB_SB_EEENS5_IJSB_NSA_ILi0EEESX_EEEEENS5_IJNS4_10UnderscoreES10_S10_EEEEENS4_13SM90_TMA_LOADENS4_14ComposedLayoutINS4_7SwizzleILi3ELi4ELi3EEENS4_18smem_ptr_flag_bitsILi16EEENSU_INS5_IJNSA_ILi8EEESG_EEENS5_IJSG_SB_EEEEEEEvNS4_8identityES13_S1D_vS1E_EENS_8epilogue10collective6detail29Sm90TmaWarpSpecializedAdapterINS1H_15DefaultEpilogueISJ_SK_SK_NS1G_6thread17LinearCombinationISJ_Li1EffLNS1L_9ScaleType4KindE0ELNS_15FloatRoundStyleE2ESJ_EENS1_15EpilogueDefaultEEEEEvvEEEEvNT_6ParamsE:
	.zero		1664


//--------------------- SYMBOLS --------------------------

	.type		.nv.reservedSmem.offset0,@object
	.size		.nv.reservedSmem.offset0,0x4
	.type		__assertfail,@function
